// auto-generated by cutlass_sweep.gemm — config: {"arch": "sm_100", "cluster_m": 1, "cluster_n": 1, "dtype": "e4m3", "dtype_b": "e5m2", "layout": "nn", "stages": 0, "tile_k": 32, "tile_m": 128, "tile_n": 64}
#include "cutlass/cutlass.h"
#include "cutlass/gemm/collective/collective_builder.hpp"
#include "cutlass/gemm/device/gemm_universal_adapter.h"
#include "cutlass/gemm/kernel/gemm_universal.hpp"
#include "cutlass/epilogue/collective/collective_builder.hpp"

using ElemA = cutlass::float_e4m3_t;
using ElemB = cutlass::float_e5m2_t;
using ElemCD = cutlass::float_e4m3_t;
using Acc  = float;
using TileShape    = cute::Shape<cute::_128, cute::_64, cute::_32>;
using ClusterShape = cute::Shape<cute::_1, cute::_1, cute::_1>;

using CollectiveEpilogue = typename cutlass::epilogue::collective::CollectiveBuilder<
    cutlass::arch::Sm100, cutlass::arch::OpClassTensorOp,
    TileShape, ClusterShape,
    cutlass::epilogue::collective::EpilogueTileAuto,
    Acc, Acc,
    ElemCD, cutlass::layout::RowMajor, 128 / cutlass::sizeof_bits<ElemCD>::value,
    ElemCD, cutlass::layout::RowMajor, 128 / cutlass::sizeof_bits<ElemCD>::value,
    cutlass::epilogue::collective::EpilogueScheduleAuto
  >::CollectiveOp;

using CollectiveMainloop = typename cutlass::gemm::collective::CollectiveBuilder<
    cutlass::arch::Sm100, cutlass::arch::OpClassTensorOp,
    ElemA, cutlass::layout::RowMajor, 128 / cutlass::sizeof_bits<ElemA>::value,
    ElemB, cutlass::layout::RowMajor, 128 / cutlass::sizeof_bits<ElemB>::value,
    Acc,
    TileShape, ClusterShape,
    cutlass::gemm::collective::StageCountAutoCarveout<static_cast<int>(sizeof(typename CollectiveEpilogue::SharedStorage))>,
    cutlass::gemm::collective::KernelScheduleAuto
  >::CollectiveOp;

using GemmKernel = cutlass::gemm::kernel::GemmUniversal<
    cute::Shape<int,int,int,int>,
    CollectiveMainloop,
    CollectiveEpilogue
>;
using Gemm = cutlass::gemm::device::GemmUniversalAdapter<GemmKernel>;

// Force the device kernel symbol into the cubin without needing a host main.
auto* _anchor = &cutlass::device_kernel<GemmKernel>;


// ===== COMPILED SASS (sm_100a) =====

	.target	sm_100a

	.elftype	@"ET_EXEC"


//--------------------- .note.nv.tkinfo           --------------------------
	.section	.note.nv.tkinfo,"",@"SHT_NOTE"
	.sectionflags	@"SHF_NOTE_NV_TKINFO"
	.tkinfo
        /*0018*/ 	.word	0x00000002
        /*0030*/ 	.string	""
        /*0030*/ 	.string	"ptxas"
        /*0030*/ 	.string	"Cuda compilation tools, release 13.0, V13.0.88"
        /*0030*/ 	.string	"Build cuda_13.0.r13.0/compiler.36424714_0"
        /*0030*/ 	.string	"-arch sm_100a -m 64 "



//--------------------- .note.nv.cuinfo           --------------------------
	.section	.note.nv.cuinfo,"",@"SHT_NOTE"
	.sectionflags	@"SHF_NOTE_NV_CUINFO"
        /*0018*/ 	.short	0x0002
        /*001a*/ 	.short	0x0064
        /*001c*/ 	.short	0x0082
	.zero		2


//--------------------- .nv.info                  --------------------------
	.section	.nv.info,"",@"SHT_CUDA_INFO"
	.align	4


	//----- nvinfo : EIATTR_REGCOUNT
	.align		4
        /*0000*/ 	.byte	0x04, 0x2f
        /*0002*/ 	.short	(.L_19 - .L_18)
	.align		4
.L_18:
        /*0004*/ 	.word	index@(_ZN7cutlass13device_kernelINS_4gemm6kernel13GemmUniversalIN4cute5tupleIJiiiiEEENS1_10collective13CollectiveMmaINS1_35MainloopSm100TmaUmmaWarpSpecializedILi34ELi2ELi4ENS5_IJNS4_1CILi1EEESB_SB_EEEEENS5_IJNSA_ILi128EEENSA_ILi64EEENSA_ILi32EEEEEENS_12float_e4m3_tENS5_IJlSB_lEEENS_12float_e5m2_tENS5_IJSB_llEEENS4_8TiledMMAINS4_8MMA_AtomIJNS4_10MMA_TraitsINS4_19SM100_MMA_F8F6F4_SSEJSI_SK_fSE_SF_NS4_17integral_constantINS4_4UMMA5MajorELSS_0EEENSQ_ISS_LSS_1EEENSQ_INSR_7ScaleInELSV_0EEESW_EEEEEENS4_6LayoutISC_NS5_IJNSA_ILi0EEES10_S10_EEEEENS5_IJNS4_10UnderscoreES13_S13_EEEEENS4_13SM90_TMA_LOADENS4_14ComposedLayoutINS4_7SwizzleILi1ELi4ELi3EEENS4_18smem_ptr_flag_bitsILi8EEENSZ_INS5_IJNSA_ILi8EEESG_EEENS5_IJSG_SB_EEEEEEEvNS4_8identityES16_NS17_INS18_ILi2ELi4ELi3EEES1B_NSZ_INS5_IJSF_S1C_EEENS5_IJSB_SF_EEEEEEEvS1H_EENS_8epilogue10collective18CollectiveEpilogueINS1O_23Sm100TmaWarpSpecializedILi1ELi1ELi64ELb0ELb0EEEJSH_NS5_IJNSZ_ISE_SB_EENSZ_ISF_SB_EEEEESI_SJ_SI_SJ_NS1O_6fusion15FusionCallbacksIS1S_NS1W_17LinearCombinationISI_fSI_fLNS_15FloatRoundStyleE2EEESH_S1V_JEEENS4_5SM1004TMEM4LOAD26SM100_TMEM_LOAD_32dp32b64xES16_NS17_IS1I_S1B_NSZ_INS5_IJS1C_SF_EEENS5_IJSF_SB_EEEEEEENS4_39AutoVectorizingCopyWithAssumedAlignmentILi128EEENS4_14SM90_TMA_STOREES29_S2B_S2B_EEEvvEEEEvNT_6ParamsE)
        /*0008*/ 	.word	0x000000c2


	//----- nvinfo : EIATTR_FRAME_SIZE
	.align		4
.L_19:
        /*000c*/ 	.byte	0x04, 0x11
        /*000e*/ 	.short	(.L_21 - .L_20)
	.align		4
.L_20:
        /*0010*/ 	.word	index@($__internal_2_$__cuda_sm10x_tcgen05_guardrail_trap_unallocated_columns_being_dealloced)
        /*0014*/ 	.word	0x00000000


	//----- nvinfo : EIATTR_FRAME_SIZE
	.align		4
.L_21:
        /*0018*/ 	.byte	0x04, 0x11
        /*001a*/ 	.short	(.L_23 - .L_22)
	.align		4
.L_22:
        /*001c*/ 	.word	index@($__internal_1_$__cuda_sm10x_tcgen05_guardrail_trap_phase_invalid_during_alloc)
        /*0020*/ 	.word	0x00000000


	//----- nvinfo : EIATTR_FRAME_SIZE
	.align		4
.L_23:
        /*0024*/ 	.byte	0x04, 0x11
        /*0026*/ 	.short	(.L_25 - .L_24)
	.align		4
.L_24:
        /*0028*/ 	.word	index@($__internal_0_$__cuda_sm10x_tcgen05_guardrail_trap_col_being_dealloced_not_returned_by_alloc)
        /*002c*/ 	.word	0x00000000


	//----- nvinfo : EIATTR_FRAME_SIZE
	.align		4
.L_25:
        /*0030*/ 	.byte	0x04, 0x11
        /*0032*/ 	.short	(.L_27 - .L_26)
	.align		4
.L_26:
        /*0034*/ 	.word	index@(_ZN7cutlass13device_kernelINS_4gemm6kernel13GemmUniversalIN4cute5tupleIJiiiiEEENS1_10collective13CollectiveMmaINS1_35MainloopSm100TmaUmmaWarpSpecializedILi34ELi2ELi4ENS5_IJNS4_1CILi1EEESB_SB_EEEEENS5_IJNSA_ILi128EEENSA_ILi64EEENSA_ILi32EEEEEENS_12float_e4m3_tENS5_IJlSB_lEEENS_12float_e5m2_tENS5_IJSB_llEEENS4_8TiledMMAINS4_8MMA_AtomIJNS4_10MMA_TraitsINS4_19SM100_MMA_F8F6F4_SSEJSI_SK_fSE_SF_NS4_17integral_constantINS4_4UMMA5MajorELSS_0EEENSQ_ISS_LSS_1EEENSQ_INSR_7ScaleInELSV_0EEESW_EEEEEENS4_6LayoutISC_NS5_IJNSA_ILi0EEES10_S10_EEEEENS5_IJNS4_10UnderscoreES13_S13_EEEEENS4_13SM90_TMA_LOADENS4_14ComposedLayoutINS4_7SwizzleILi1ELi4ELi3EEENS4_18smem_ptr_flag_bitsILi8EEENSZ_INS5_IJNSA_ILi8EEESG_EEENS5_IJSG_SB_EEEEEEEvNS4_8identityES16_NS17_INS18_ILi2ELi4ELi3EEES1B_NSZ_INS5_IJSF_S1C_EEENS5_IJSB_SF_EEEEEEEvS1H_EENS_8epilogue10collective18CollectiveEpilogueINS1O_23Sm100TmaWarpSpecializedILi1ELi1ELi64ELb0ELb0EEEJSH_NS5_IJNSZ_ISE_SB_EENSZ_ISF_SB_EEEEESI_SJ_SI_SJ_NS1O_6fusion15FusionCallbacksIS1S_NS1W_17LinearCombinationISI_fSI_fLNS_15FloatRoundStyleE2EEESH_S1V_JEEENS4_5SM1004TMEM4LOAD26SM100_TMEM_LOAD_32dp32b64xES16_NS17_IS1I_S1B_NSZ_INS5_IJS1C_SF_EEENS5_IJSF_SB_EEEEEEENS4_39AutoVectorizingCopyWithAssumedAlignmentILi128EEENS4_14SM90_TMA_STOREES29_S2B_S2B_EEEvvEEEEvNT_6ParamsE)
        /*0038*/ 	.word	0x00000000


	//----- nvinfo : EIATTR_MIN_STACK_SIZE
	.align		4
.L_27:
        /*003c*/ 	.byte	0x04, 0x12
        /*003e*/ 	.short	(.L_29 - .L_28)
	.align		4
.L_28:
        /*0040*/ 	.word	index@(_ZN7cutlass13device_kernelINS_4gemm6kernel13GemmUniversalIN4cute5tupleIJiiiiEEENS1_10collective13CollectiveMmaINS1_35MainloopSm100TmaUmmaWarpSpecializedILi34ELi2ELi4ENS5_IJNS4_1CILi1EEESB_SB_EEEEENS5_IJNSA_ILi128EEENSA_ILi64EEENSA_ILi32EEEEEENS_12float_e4m3_tENS5_IJlSB_lEEENS_12float_e5m2_tENS5_IJSB_llEEENS4_8TiledMMAINS4_8MMA_AtomIJNS4_10MMA_TraitsINS4_19SM100_MMA_F8F6F4_SSEJSI_SK_fSE_SF_NS4_17integral_constantINS4_4UMMA5MajorELSS_0EEENSQ_ISS_LSS_1EEENSQ_INSR_7ScaleInELSV_0EEESW_EEEEEENS4_6LayoutISC_NS5_IJNSA_ILi0EEES10_S10_EEEEENS5_IJNS4_10UnderscoreES13_S13_EEEEENS4_13SM90_TMA_LOADENS4_14ComposedLayoutINS4_7SwizzleILi1ELi4ELi3EEENS4_18smem_ptr_flag_bitsILi8EEENSZ_INS5_IJNSA_ILi8EEESG_EEENS5_IJSG_SB_EEEEEEEvNS4_8identityES16_NS17_INS18_ILi2ELi4ELi3EEES1B_NSZ_INS5_IJSF_S1C_EEENS5_IJSB_SF_EEEEEEEvS1H_EENS_8epilogue10collective18CollectiveEpilogueINS1O_23Sm100TmaWarpSpecializedILi1ELi1ELi64ELb0ELb0EEEJSH_NS5_IJNSZ_ISE_SB_EENSZ_ISF_SB_EEEEESI_SJ_SI_SJ_NS1O_6fusion15FusionCallbacksIS1S_NS1W_17LinearCombinationISI_fSI_fLNS_15FloatRoundStyleE2EEESH_S1V_JEEENS4_5SM1004TMEM4LOAD26SM100_TMEM_LOAD_32dp32b64xES16_NS17_IS1I_S1B_NSZ_INS5_IJS1C_SF_EEENS5_IJSF_SB_EEEEEEENS4_39AutoVectorizingCopyWithAssumedAlignmentILi128EEENS4_14SM90_TMA_STOREES29_S2B_S2B_EEEvvEEEEvNT_6ParamsE)
        /*0044*/ 	.word	0x00000000
.L_29:


//--------------------- .nv.compat                --------------------------
	.section	.nv.compat,"",@"SHT_CUDA_COMPAT_INFO"
	.align	4
        /*0000*/ 	.byte	0x02, 0x09, 0x01, 0x00, 0x02, 0x02, 0x02, 0x00, 0x02, 0x05, 0x05, 0x00, 0x03, 0x07, 0x01, 0x01
        /*0010*/ 	.byte	0x02, 0x03, 0x01, 0x00, 0x02, 0x06, 0x01, 0x00, 0x04, 0x0b, 0x08, 0x00, 0x09, 0x00, 0x00, 0x00
        /*0020*/ 	.byte	0x00, 0x00, 0x00, 0x00


//--------------------- .nv.info._ZN7cutlass13device_kernelINS_4gemm6kernel13GemmUniversalIN4cute5tupleIJiiiiEEENS1_10collective13CollectiveMmaINS1_35MainloopSm100TmaUmmaWarpSpecializedILi34ELi2ELi4ENS5_IJNS4_1CILi1EEESB_SB_EEEEENS5_IJNSA_ILi128EEENSA_ILi64EEENSA_ILi32EEEEEENS_12float_e4m3_tENS5_IJlSB_lEEENS_12float_e5m2_tENS5_IJSB_llEEENS4_8TiledMMAINS4_8MMA_AtomIJNS4_10MMA_TraitsINS4_19SM100_MMA_F8F6F4_SSEJSI_SK_fSE_SF_NS4_17integral_constantINS4_4UMMA5MajorELSS_0EEENSQ_ISS_LSS_1EEENSQ_INSR_7ScaleInELSV_0EEESW_EEEEEENS4_6LayoutISC_NS5_IJNSA_ILi0EEES10_S10_EEEEENS5_IJNS4_10UnderscoreES13_S13_EEEEENS4_13SM90_TMA_LOADENS4_14ComposedLayoutINS4_7SwizzleILi1ELi4ELi3EEENS4_18smem_ptr_flag_bitsILi8EEENSZ_INS5_IJNSA_ILi8EEESG_EEENS5_IJSG_SB_EEEEEEEvNS4_8identityES16_NS17_INS18_ILi2ELi4ELi3EEES1B_NSZ_INS5_IJSF_S1C_EEENS5_IJSB_SF_EEEEEEEvS1H_EENS_8epilogue10collective18CollectiveEpilogueINS1O_23Sm100TmaWarpSpecializedILi1ELi1ELi64ELb0ELb0EEEJSH_NS5_IJNSZ_ISE_SB_EENSZ_ISF_SB_EEEEESI_SJ_SI_SJ_NS1O_6fusion15FusionCallbacksIS1S_NS1W_17LinearCombinationISI_fSI_fLNS_15FloatRoundStyleE2EEESH_S1V_JEEENS4_5SM1004TMEM4LOAD26SM100_TMEM_LOAD_32dp32b64xES16_NS17_IS1I_S1B_NSZ_INS5_IJS1C_SF_EEENS5_IJSF_SB_EEEEEEENS4_39AutoVectorizingCopyWithAssumedAlignmentILi128EEENS4_14SM90_TMA_STOREES29_S2B_S2B_EEEvvEEEEvNT_6ParamsE --------------------------
	.section	.nv.info._ZN7cutlass13device_kernelINS_4gemm6kernel13GemmUniversalIN4cute5tupleIJiiiiEEENS1_10collective13CollectiveMmaINS1_35MainloopSm100TmaUmmaWarpSpecializedILi34ELi2ELi4ENS5_IJNS4_1CILi1EEESB_SB_EEEEENS5_IJNSA_ILi128EEENSA_ILi64EEENSA_ILi32EEEEEENS_12float_e4m3_tENS5_IJlSB_lEEENS_12float_e5m2_tENS5_IJSB_llEEENS4_8TiledMMAINS4_8MMA_AtomIJNS4_10MMA_TraitsINS4_19SM100_MMA_F8F6F4_SSEJSI_SK_fSE_SF_NS4_17integral_constantINS4_4UMMA5MajorELSS_0EEENSQ_ISS_LSS_1EEENSQ_INSR_7ScaleInELSV_0EEESW_EEEEEENS4_6LayoutISC_NS5_IJNSA_ILi0EEES10_S10_EEEEENS5_IJNS4_10UnderscoreES13_S13_EEEEENS4_13SM90_TMA_LOADENS4_14ComposedLayoutINS4_7SwizzleILi1ELi4ELi3EEENS4_18smem_ptr_flag_bitsILi8EEENSZ_INS5_IJNSA_ILi8EEESG_EEENS5_IJSG_SB_EEEEEEEvNS4_8identityES16_NS17_INS18_ILi2ELi4ELi3EEES1B_NSZ_INS5_IJSF_S1C_EEENS5_IJSB_SF_EEEEEEEvS1H_EENS_8epilogue10collective18CollectiveEpilogueINS1O_23Sm100TmaWarpSpecializedILi1ELi1ELi64ELb0ELb0EEEJSH_NS5_IJNSZ_ISE_SB_EENSZ_ISF_SB_EEEEESI_SJ_SI_SJ_NS1O_6fusion15FusionCallbacksIS1S_NS1W_17LinearCombinationISI_fSI_fLNS_15FloatRoundStyleE2EEESH_S1V_JEEENS4_5SM1004TMEM4LOAD26SM100_TMEM_LOAD_32dp32b64xES16_NS17_IS1I_S1B_NSZ_INS5_IJS1C_SF_EEENS5_IJSF_SB_EEEEEEENS4_39AutoVectorizingCopyWithAssumedAlignmentILi128EEENS4_14SM90_TMA_STOREES29_S2B_S2B_EEEvvEEEEvNT_6ParamsE,"",@"SHT_CUDA_INFO"
	.sectionflags	@""
	.align	4


	//----- nvinfo : EIATTR_CUDA_API_VERSION
	.align		4
        /*0000*/ 	.byte	0x04, 0x37
        /*0002*/ 	.short	(.L_31 - .L_30)
.L_30:
        /*0004*/ 	.word	0x00000082


	//----- nvinfo : EIATTR_KPARAM_INFO
	.align		4
.L_31:
        /*0008*/ 	.byte	0x04, 0x17
        /*000a*/ 	.short	(.L_33 - .L_32)
.L_32:
        /*000c*/ 	.word	0x00000000
        /*0010*/ 	.short	0x0000
        /*0012*/ 	.short	0x0000
        /*0014*/ 	.byte	0x00, 0xf0, 0x01, 0x20


	//----- nvinfo : EIATTR_AT_ENTRY_FRAGMENTS
	.align		4
.L_33:
        /*0018*/ 	.byte	0x04, 0x4f
        /*001a*/ 	.short	(.L_35 - .L_34)


	//   ....[0]....
.L_34:
        /*001c*/ 	.word	0x00000006


	//----- nvinfo : EIATTR_RESERVED_SMEM_USED
	.align		4
.L_35:
        /*0020*/ 	.byte	0x01, 0x41
	.zero		2


	//----- nvinfo : EIATTR_SPARSE_MMA_MASK
	.align		4
        /*0024*/ 	.byte	0x03, 0x50
        /*0026*/ 	.short	0x0000


	//----- nvinfo : EIATTR_TCGEN05_1CTA_USED
	.align		4
        /*0028*/ 	.byte	0x01, 0x51
	.zero		2


	//----- nvinfo : EIATTR_MAXREG_COUNT
	.align		4
        /*002c*/ 	.byte	0x03, 0x1b
        /*002e*/ 	.short	0x00ff


	//----- nvinfo : EIATTR_NUM_BARRIERS
	.align		4
        /*0030*/ 	.byte	0x02, 0x4c
        /*0032*/ 	.byte	0x07
	.zero		1


	//----- nvinfo : EIATTR_EXTERNS
	.align		4
        /*0034*/ 	.byte	0x04, 0x0f
        /*0036*/ 	.short	(.L_37 - .L_36)


	//   ....[0]....
	.align		4
.L_36:
        /*0038*/ 	.word	index@(__assertfail)


	//----- nvinfo : EIATTR_MERCURY_ISA_VERSION
	.align		4
.L_37:
        /*003c*/ 	.byte	0x03, 0x5f
        /*003e*/ 	.short	0x0101


	//----- nvinfo : EIATTR_INT_WARP_WIDE_INSTR_OFFSETS
	.align		4
        /*0040*/ 	.byte	0x04, 0x31
        /*0042*/ 	.short	(.L_39 - .L_38)


	//   ....[0]....
.L_38:
        /*0044*/ 	.word	0x00002170


	//   ....[1]....
        /*0048*/ 	.word	0x00004b50


	//   ....[2]....
        /*004c*/ 	.word	0x00004b70


	//   ....[3]....
        /*0050*/ 	.word	0x00004ba0


	//   ....[4]....
        /*0054*/ 	.word	0x000055b0


	//   ....[5]....
        /*0058*/ 	.word	0x000056a0


	//----- nvinfo : EIATTR_COOP_GROUP_MASK_REGIDS
	.align		4
.L_39:
        /*005c*/ 	.byte	0x04, 0x29
        /*005e*/ 	.short	(.L_41 - .L_40)


	//   ....[0]....
.L_40:
        /*0060*/ 	.word	0xffffffff


	//   ....[1]....
        /*0064*/ 	.word	0xffffffff


	//   ....[2]....
        /*0068*/ 	.word	0xffffffff


	//   ....[3]....
        /*006c*/ 	.word	0xffffffff


	//   ....[4]....
        /*0070*/ 	.word	0xffffffff


	//   ....[5]....
        /*0074*/ 	.word	0xffffffff


	//   ....[6]....
        /*0078*/ 	.word	0xffffffff


	//   ....[7]....
        /*007c*/ 	.word	0xffffffff


	//   ....[8]....
        /*0080*/ 	.word	0xffffffff


	//   ....[9]....
        /*0084*/ 	.word	0xffffffff


	//   ....[10]....
        /*0088*/ 	.word	0xffffffff


	//   ....[11]....
        /*008c*/ 	.word	0xffffffff


	//   ....[12]....
        /*0090*/ 	.word	0xffffffff


	//----- nvinfo : EIATTR_COOP_GROUP_INSTR_OFFSETS
	.align		4
.L_41:
        /*0094*/ 	.byte	0x04, 0x28
        /*0096*/ 	.short	(.L_43 - .L_42)


	//   ....[0]....
.L_42:
        /*0098*/ 	.word	0x00000090


	//   ....[1]....
        /*009c*/ 	.word	0x000004d0


	//   ....[2]....
        /*00a0*/ 	.word	0x00000a30


	//   ....[3]....
        /*00a4*/ 	.word	0x00000b70


	//   ....[4]....
        /*00a8*/ 	.word	0x00000c70


	//   ....[5]....
        /*00ac*/ 	.word	0x00000de0


	//   ....[6]....
        /*00b0*/ 	.word	0x00000f80


	//   ....[7]....
        /*00b4*/ 	.word	0x00002050


	//   ....[8]....
        /*00b8*/ 	.word	0x00003f10


	//   ....[9]....
        /*00bc*/ 	.word	0x00004120


	//   ....[10]....
        /*00c0*/ 	.word	0x00004150


	//   ....[11]....
        /*00c4*/ 	.word	0x00004a30


	//   ....[12]....
        /*00c8*/ 	.word	0x00004c60


	//----- nvinfo : EIATTR_VRC_CTA_INIT_COUNT
	.align		4
.L_43:
        /*00cc*/ 	.byte	0x02, 0x4a
        /*00ce*/ 	.byte	0x80
	.zero		1


	//----- nvinfo : EIATTR_SYSCALL_OFFSETS
	.align		4
        /*00d0*/ 	.byte	0x04, 0x46
        /*00d2*/ 	.short	(.L_45 - .L_44)


	//   ....[0]....
.L_44:
        /*00d4*/ 	.word	0x00006090


	//   ....[1]....
        /*00d8*/ 	.word	0x000061d0


	//   ....[2]....
        /*00dc*/ 	.word	0x00006970


	//----- nvinfo : EIATTR_MBARRIER_INSTR_OFFSETS
	.align		4
.L_45:
        /*00e0*/ 	.byte	0x04, 0x39
        /*00e2*/ 	.short	(.L_47 - .L_46)


	//   ....[0]....
.L_46:
        /*00e4*/ 	.word	0x000005d0
        /*00e8*/ 	.word	0x000000ff
        /*00ec*/ 	.word	0x00000000
        /*00f0*/ 	.short	0x0100
        /*00f2*/ 	.byte	0x05
	.zero		1


	//   ....[1]....
        /*00f4*/ 	.word	0x000005e0
        /*00f8*/ 	.word	0x000000ff
        /*00fc*/ 	.word	0x00000110
        /*0100*/ 	.short	0x0100
        /*0102*/ 	.byte	0x05
	.zero		1


	//   ....[2]....
        /*0104*/ 	.word	0x000005f0
        /*0108*/ 	.word	0x000000ff
        /*010c*/ 	.word	0x00000008
        /*0110*/ 	.short	0x0100
        /*0112*/ 	.byte	0x05
	.zero		1


	//   ....[3]....
        /*0114*/ 	.word	0x00000600
        /*0118*/ 	.word	0x000000ff
        /*011c*/ 	.word	0x00000118
        /*0120*/ 	.short	0x0100
        /*0122*/ 	.byte	0x05
	.zero		1


	//   ....[4]....
        /*0124*/ 	.word	0x00000610
        /*0128*/ 	.word	0x000000ff
        /*012c*/ 	.word	0x00000010
        /*0130*/ 	.short	0x0100
        /*0132*/ 	.byte	0x05
	.zero		1


	//   ....[5]....
        /*0134*/ 	.word	0x00000620
        /*0138*/ 	.word	0x000000ff
        /*013c*/ 	.word	0x00000120
        /*0140*/ 	.short	0x0100
        /*0142*/ 	.byte	0x05
	.zero		1


	//   ....[6]....
        /*0144*/ 	.word	0x00000630
        /*0148*/ 	.word	0x000000ff
        /*014c*/ 	.word	0x00000018
        /*0150*/ 	.short	0x0100
        /*0152*/ 	.byte	0x05
	.zero		1


	//   ....[7]....
        /*0154*/ 	.word	0x00000640
        /*0158*/ 	.word	0x000000ff
        /*015c*/ 	.word	0x00000128
        /*0160*/ 	.short	0x0100
        /*0162*/ 	.byte	0x05
	.zero		1


	//   ....[8]....
        /*0164*/ 	.word	0x00000650
        /*0168*/ 	.word	0x000000ff
        /*016c*/ 	.word	0x00000020
        /*0170*/ 	.short	0x0100
        /*0172*/ 	.byte	0x05
	.zero		1


	//   ....[9]....
        /*0174*/ 	.word	0x00000660
        /*0178*/ 	.word	0x000000ff
        /*017c*/ 	.word	0x00000130
        /*0180*/ 	.short	0x0100
        /*0182*/ 	.byte	0x05
	.zero		1


	//   ....[10]....
        /*0184*/ 	.word	0x00000670
        /*0188*/ 	.word	0x000000ff
        /*018c*/ 	.word	0x00000028
        /*0190*/ 	.short	0x0100
        /*0192*/ 	.byte	0x05
	.zero		1


	//   ....[11]....
        /*0194*/ 	.word	0x00000680
        /*0198*/ 	.word	0x000000ff
        /*019c*/ 	.word	0x00000138
        /*01a0*/ 	.short	0x0100
        /*01a2*/ 	.byte	0x05
	.zero		1


	//   ....[12]....
        /*01a4*/ 	.word	0x00000690
        /*01a8*/ 	.word	0x000000ff
        /*01ac*/ 	.word	0x00000030
        /*01b0*/ 	.short	0x0100
        /*01b2*/ 	.byte	0x05
	.zero		1


	//   ....[13]....
        /*01b4*/ 	.word	0x000006a0
        /*01b8*/ 	.word	0x000000ff
        /*01bc*/ 	.word	0x00000140
        /*01c0*/ 	.short	0x0100
        /*01c2*/ 	.byte	0x05
	.zero		1


	//   ....[14]....
        /*01c4*/ 	.word	0x000006b0
        /*01c8*/ 	.word	0x000000ff
        /*01cc*/ 	.word	0x00000038
        /*01d0*/ 	.short	0x0100
        /*01d2*/ 	.byte	0x05
	.zero		1


	//   ....[15]....
        /*01d4*/ 	.word	0x000006c0
        /*01d8*/ 	.word	0x000000ff
        /*01dc*/ 	.word	0x00000148
        /*01e0*/ 	.short	0x0100
        /*01e2*/ 	.byte	0x05
	.zero		1


	//   ....[16]....
        /*01e4*/ 	.word	0x000006d0
        /*01e8*/ 	.word	0x000000ff
        /*01ec*/ 	.word	0x00000040
        /*01f0*/ 	.short	0x0100
        /*01f2*/ 	.byte	0x05
	.zero		1


	//   ....[17]....
        /*01f4*/ 	.word	0x000006e0
        /*01f8*/ 	.word	0x000000ff
        /*01fc*/ 	.word	0x00000150
        /*0200*/ 	.short	0x0100
        /*0202*/ 	.byte	0x05
	.zero		1


	//   ....[18]....
        /*0204*/ 	.word	0x000006f0
        /*0208*/ 	.word	0x000000ff
        /*020c*/ 	.word	0x00000048
        /*0210*/ 	.short	0x0100
        /*0212*/ 	.byte	0x05
	.zero		1


	//   ....[19]....
        /*0214*/ 	.word	0x00000700
        /*0218*/ 	.word	0x000000ff
        /*021c*/ 	.word	0x00000158
        /*0220*/ 	.short	0x0100
        /*0222*/ 	.byte	0x05
	.zero		1


	//   ....[20]....
        /*0224*/ 	.word	0x00000710
        /*0228*/ 	.word	0x000000ff
        /*022c*/ 	.word	0x00000050
        /*0230*/ 	.short	0x0100
        /*0232*/ 	.byte	0x05
	.zero		1


	//   ....[21]....
        /*0234*/ 	.word	0x00000720
        /*0238*/ 	.word	0x000000ff
        /*023c*/ 	.word	0x00000160
        /*0240*/ 	.short	0x0100
        /*0242*/ 	.byte	0x05
	.zero		1


	//   ....[22]....
        /*0244*/ 	.word	0x00000730
        /*0248*/ 	.word	0x000000ff
        /*024c*/ 	.word	0x00000058
        /*0250*/ 	.short	0x0100
        /*0252*/ 	.byte	0x05
	.zero		1


	//   ....[23]....
        /*0254*/ 	.word	0x00000740
        /*0258*/ 	.word	0x000000ff
        /*025c*/ 	.word	0x00000168
        /*0260*/ 	.short	0x0100
        /*0262*/ 	.byte	0x05
	.zero		1


	//   ....[24]....
        /*0264*/ 	.word	0x00000750
        /*0268*/ 	.word	0x000000ff
        /*026c*/ 	.word	0x00000060
        /*0270*/ 	.short	0x0100
        /*0272*/ 	.byte	0x05
	.zero		1


	//   ....[25]....
        /*0274*/ 	.word	0x00000760
        /*0278*/ 	.word	0x000000ff
        /*027c*/ 	.word	0x00000170
        /*0280*/ 	.short	0x0100
        /*0282*/ 	.byte	0x05
	.zero		1


	//   ....[26]....
        /*0284*/ 	.word	0x00000770
        /*0288*/ 	.word	0x000000ff
        /*028c*/ 	.word	0x00000068
        /*0290*/ 	.short	0x0100
        /*0292*/ 	.byte	0x05
	.zero		1


	//   ....[27]....
        /*0294*/ 	.word	0x00000780
        /*0298*/ 	.word	0x000000ff
        /*029c*/ 	.word	0x00000178
        /*02a0*/ 	.short	0x0100
        /*02a2*/ 	.byte	0x05
	.zero		1


	//   ....[28]....
        /*02a4*/ 	.word	0x00000790
        /*02a8*/ 	.word	0x000000ff
        /*02ac*/ 	.word	0x00000070
        /*02b0*/ 	.short	0x0100
        /*02b2*/ 	.byte	0x05
	.zero		1


	//   ....[29]....
        /*02b4*/ 	.word	0x000007a0
        /*02b8*/ 	.word	0x000000ff
        /*02bc*/ 	.word	0x00000180
        /*02c0*/ 	.short	0x0100
        /*02c2*/ 	.byte	0x05
	.zero		1


	//   ....[30]....
        /*02c4*/ 	.word	0x000007b0
        /*02c8*/ 	.word	0x000000ff
        /*02cc*/ 	.word	0x00000078
        /*02d0*/ 	.short	0x0100
        /*02d2*/ 	.byte	0x05
	.zero		1


	//   ....[31]....
        /*02d4*/ 	.word	0x000007c0
        /*02d8*/ 	.word	0x000000ff
        /*02dc*/ 	.word	0x00000188
        /*02e0*/ 	.short	0x0100
        /*02e2*/ 	.byte	0x05
	.zero		1


	//   ....[32]....
        /*02e4*/ 	.word	0x000007d0
        /*02e8*/ 	.word	0x000000ff
        /*02ec*/ 	.word	0x00000080
        /*02f0*/ 	.short	0x0100
        /*02f2*/ 	.byte	0x05
	.zero		1


	//   ....[33]....
        /*02f4*/ 	.word	0x000007e0
        /*02f8*/ 	.word	0x000000ff
        /*02fc*/ 	.word	0x00000190
        /*0300*/ 	.short	0x0100
        /*0302*/ 	.byte	0x05
	.zero		1


	//   ....[34]....
        /*0304*/ 	.word	0x000007f0
        /*0308*/ 	.word	0x000000ff
        /*030c*/ 	.word	0x00000088
        /*0310*/ 	.short	0x0100
        /*0312*/ 	.byte	0x05
	.zero		1


	//   ....[35]....
        /*0314*/ 	.word	0x00000800
        /*0318*/ 	.word	0x000000ff
        /*031c*/ 	.word	0x00000198
        /*0320*/ 	.short	0x0100
        /*0322*/ 	.byte	0x05
	.zero		1


	//   ....[36]....
        /*0324*/ 	.word	0x00000810
        /*0328*/ 	.word	0x000000ff
        /*032c*/ 	.word	0x00000090
        /*0330*/ 	.short	0x0100
        /*0332*/ 	.byte	0x05
	.zero		1


	//   ....[37]....
        /*0334*/ 	.word	0x00000820
        /*0338*/ 	.word	0x000000ff
        /*033c*/ 	.word	0x000001a0
        /*0340*/ 	.short	0x0100
        /*0342*/ 	.byte	0x05
	.zero		1


	//   ....[38]....
        /*0344*/ 	.word	0x00000830
        /*0348*/ 	.word	0x000000ff
        /*034c*/ 	.word	0x00000098
        /*0350*/ 	.short	0x0100
        /*0352*/ 	.byte	0x05
	.zero		1


	//   ....[39]....
        /*0354*/ 	.word	0x00000840
        /*0358*/ 	.word	0x000000ff
        /*035c*/ 	.word	0x000001a8
        /*0360*/ 	.short	0x0100
        /*0362*/ 	.byte	0x05
	.zero		1


	//   ....[40]....
        /*0364*/ 	.word	0x00000850
        /*0368*/ 	.word	0x000000ff
        /*036c*/ 	.word	0x000000a0
        /*0370*/ 	.short	0x0100
        /*0372*/ 	.byte	0x05
	.zero		1


	//   ....[41]....
        /*0374*/ 	.word	0x00000860
        /*0378*/ 	.word	0x000000ff
        /*037c*/ 	.word	0x000001b0
        /*0380*/ 	.short	0x0100
        /*0382*/ 	.byte	0x05
	.zero		1


	//   ....[42]....
        /*0384*/ 	.word	0x00000870
        /*0388*/ 	.word	0x000000ff
        /*038c*/ 	.word	0x000000a8
        /*0390*/ 	.short	0x0100
        /*0392*/ 	.byte	0x05
	.zero		1


	//   ....[43]....
        /*0394*/ 	.word	0x00000880
        /*0398*/ 	.word	0x000000ff
        /*039c*/ 	.word	0x000001b8
        /*03a0*/ 	.short	0x0100
        /*03a2*/ 	.byte	0x05
	.zero		1


	//   ....[44]....
        /*03a4*/ 	.word	0x00000890
        /*03a8*/ 	.word	0x000000ff
        /*03ac*/ 	.word	0x000000b0
        /*03b0*/ 	.short	0x0100
        /*03b2*/ 	.byte	0x05
	.zero		1


	//   ....[45]....
        /*03b4*/ 	.word	0x000008a0
        /*03b8*/ 	.word	0x000000ff
        /*03bc*/ 	.word	0x000001c0
        /*03c0*/ 	.short	0x0100
        /*03c2*/ 	.byte	0x05
	.zero		1


	//   ....[46]....
        /*03c4*/ 	.word	0x000008b0
        /*03c8*/ 	.word	0x000000ff
        /*03cc*/ 	.word	0x000000b8
        /*03d0*/ 	.short	0x0100
        /*03d2*/ 	.byte	0x05
	.zero		1


	//   ....[47]....
        /*03d4*/ 	.word	0x000008c0
        /*03d8*/ 	.word	0x000000ff
        /*03dc*/ 	.word	0x000001c8
        /*03e0*/ 	.short	0x0100
        /*03e2*/ 	.byte	0x05
	.zero		1


	//   ....[48]....
        /*03e4*/ 	.word	0x000008d0
        /*03e8*/ 	.word	0x000000ff
        /*03ec*/ 	.word	0x000000c0
        /*03f0*/ 	.short	0x0100
        /*03f2*/ 	.byte	0x05
	.zero		1


	//   ....[49]....
        /*03f4*/ 	.word	0x000008e0
        /*03f8*/ 	.word	0x000000ff
        /*03fc*/ 	.word	0x000001d0
        /*0400*/ 	.short	0x0100
        /*0402*/ 	.byte	0x05
	.zero		1


	//   ....[50]....
        /*0404*/ 	.word	0x000008f0
        /*0408*/ 	.word	0x000000ff
        /*040c*/ 	.word	0x000000c8
        /*0410*/ 	.short	0x0100
        /*0412*/ 	.byte	0x05
	.zero		1


	//   ....[51]....
        /*0414*/ 	.word	0x00000900
        /*0418*/ 	.word	0x000000ff
        /*041c*/ 	.word	0x000001d8
        /*0420*/ 	.short	0x0100
        /*0422*/ 	.byte	0x05
	.zero		1


	//   ....[52]....
        /*0424*/ 	.word	0x00000910
        /*0428*/ 	.word	0x000000ff
        /*042c*/ 	.word	0x000000d0
        /*0430*/ 	.short	0x0100
        /*0432*/ 	.byte	0x05
	.zero		1


	//   ....[53]....
        /*0434*/ 	.word	0x00000920
        /*0438*/ 	.word	0x000000ff
        /*043c*/ 	.word	0x000001e0
        /*0440*/ 	.short	0x0100
        /*0442*/ 	.byte	0x05
	.zero		1


	//   ....[54]....
        /*0444*/ 	.word	0x00000930
        /*0448*/ 	.word	0x000000ff
        /*044c*/ 	.word	0x000000d8
        /*0450*/ 	.short	0x0100
        /*0452*/ 	.byte	0x05
	.zero		1


	//   ....[55]....
        /*0454*/ 	.word	0x00000940
        /*0458*/ 	.word	0x000000ff
        /*045c*/ 	.word	0x000001e8
        /*0460*/ 	.short	0x0100
        /*0462*/ 	.byte	0x05
	.zero		1


	//   ....[56]....
        /*0464*/ 	.word	0x00000950
        /*0468*/ 	.word	0x000000ff
        /*046c*/ 	.word	0x000000e0
        /*0470*/ 	.short	0x0100
        /*0472*/ 	.byte	0x05
	.zero		1


	//   ....[57]....
        /*0474*/ 	.word	0x00000960
        /*0478*/ 	.word	0x000000ff
        /*047c*/ 	.word	0x000001f0
        /*0480*/ 	.short	0x0100
        /*0482*/ 	.byte	0x05
	.zero		1


	//   ....[58]....
        /*0484*/ 	.word	0x00000970
        /*0488*/ 	.word	0x000000ff
        /*048c*/ 	.word	0x000000e8
        /*0490*/ 	.short	0x0100
        /*0492*/ 	.byte	0x05
	.zero		1


	//   ....[59]....
        /*0494*/ 	.word	0x00000980
        /*0498*/ 	.word	0x000000ff
        /*049c*/ 	.word	0x000001f8
        /*04a0*/ 	.short	0x0100
        /*04a2*/ 	.byte	0x05
	.zero		1


	//   ....[60]....
        /*04a4*/ 	.word	0x00000990
        /*04a8*/ 	.word	0x000000ff
        /*04ac*/ 	.word	0x000000f0
        /*04b0*/ 	.short	0x0100
        /*04b2*/ 	.byte	0x05
	.zero		1


	//   ....[61]....
        /*04b4*/ 	.word	0x000009a0
        /*04b8*/ 	.word	0x000000ff
        /*04bc*/ 	.word	0x00000200
        /*04c0*/ 	.short	0x0100
        /*04c2*/ 	.byte	0x05
	.zero		1


	//   ....[62]....
        /*04c4*/ 	.word	0x000009b0
        /*04c8*/ 	.word	0x000000ff
        /*04cc*/ 	.word	0x000000f8
        /*04d0*/ 	.short	0x0100
        /*04d2*/ 	.byte	0x05
	.zero		1


	//   ....[63]....
        /*04d4*/ 	.word	0x000009c0
        /*04d8*/ 	.word	0x000000ff
        /*04dc*/ 	.word	0x00000208
        /*04e0*/ 	.short	0x0100
        /*04e2*/ 	.byte	0x05
	.zero		1


	//   ....[64]....
        /*04e4*/ 	.word	0x000009d0
        /*04e8*/ 	.word	0x000000ff
        /*04ec*/ 	.word	0x00000100
        /*04f0*/ 	.short	0x0100
        /*04f2*/ 	.byte	0x05
	.zero		1


	//   ....[65]....
        /*04f4*/ 	.word	0x000009e0
        /*04f8*/ 	.word	0x000000ff
        /*04fc*/ 	.word	0x00000210
        /*0500*/ 	.short	0x0100
        /*0502*/ 	.byte	0x05
	.zero		1


	//   ....[66]....
        /*0504*/ 	.word	0x000009f0
        /*0508*/ 	.word	0x000000ff
        /*050c*/ 	.word	0x00000108
        /*0510*/ 	.short	0x0100
        /*0512*/ 	.byte	0x05
	.zero		1


	//   ....[67]....
        /*0514*/ 	.word	0x00000a00
        /*0518*/ 	.word	0x000000ff
        /*051c*/ 	.word	0x00000218
        /*0520*/ 	.short	0x0100
        /*0522*/ 	.byte	0x05
	.zero		1


	//   ....[68]....
        /*0524*/ 	.word	0x00000b40
        /*0528*/ 	.word	0x000000ff
        /*052c*/ 	.word	0x00000220
        /*0530*/ 	.short	0x0100
        /*0532*/ 	.byte	0x06
	.zero		1


	//   ....[69]....
        /*0534*/ 	.word	0x00000b50
        /*0538*/ 	.word	0x000000ff
        /*053c*/ 	.word	0x00000228
        /*0540*/ 	.short	0x0100
        /*0542*/ 	.byte	0x06
	.zero		1


	//   ....[70]....
        /*0544*/ 	.word	0x00000c40
        /*0548*/ 	.word	0x000000ff
        /*054c*/ 	.word	0x00000230
        /*0550*/ 	.short	0x0100
        /*0552*/ 	.byte	0x05
	.zero		1


	//   ....[71]....
        /*0554*/ 	.word	0x00000c50
        /*0558*/ 	.word	0x000000ff
        /*055c*/ 	.word	0x00000238
        /*0560*/ 	.short	0x0100
        /*0562*/ 	.byte	0x05
	.zero		1


	//   ....[72]....
        /*0564*/ 	.word	0x00000d90
        /*0568*/ 	.word	0x000000ff
        /*056c*/ 	.word	0x00000240
        /*0570*/ 	.short	0x0100
        /*0572*/ 	.byte	0x05
	.zero		1


	//   ....[73]....
        /*0574*/ 	.word	0x00000da0
        /*0578*/ 	.word	0x000000ff
        /*057c*/ 	.word	0x00000250
        /*0580*/ 	.short	0x0100
        /*0582*/ 	.byte	0x05
	.zero		1


	//   ....[74]....
        /*0584*/ 	.word	0x00000db0
        /*0588*/ 	.word	0x000000ff
        /*058c*/ 	.word	0x00000248
        /*0590*/ 	.short	0x0100
        /*0592*/ 	.byte	0x05
	.zero		1


	//   ....[75]....
        /*0594*/ 	.word	0x00000dc0
        /*0598*/ 	.word	0x000000ff
        /*059c*/ 	.word	0x00000258
        /*05a0*/ 	.short	0x0100
        /*05a2*/ 	.byte	0x05
	.zero		1


	//   ....[76]....
        /*05a4*/ 	.word	0x00000ef0
        /*05a8*/ 	.word	0x000000ff
        /*05ac*/ 	.word	0x00000260
        /*05b0*/ 	.short	0x0100
        /*05b2*/ 	.byte	0x06
	.zero		1


	//   ....[77]....
        /*05b4*/ 	.word	0x00000f00
        /*05b8*/ 	.word	0x000000ff
        /*05bc*/ 	.word	0x00000280
        /*05c0*/ 	.short	0x0100
        /*05c2*/ 	.byte	0x06
	.zero		1


	//   ....[78]....
        /*05c4*/ 	.word	0x00000f10
        /*05c8*/ 	.word	0x000000ff
        /*05cc*/ 	.word	0x00000268
        /*05d0*/ 	.short	0x0100
        /*05d2*/ 	.byte	0x06
	.zero		1


	//   ....[79]....
        /*05d4*/ 	.word	0x00000f20
        /*05d8*/ 	.word	0x000000ff
        /*05dc*/ 	.word	0x00000288
        /*05e0*/ 	.short	0x0100
        /*05e2*/ 	.byte	0x06
	.zero		1


	//   ....[80]....
        /*05e4*/ 	.word	0x00000f30
        /*05e8*/ 	.word	0x000000ff
        /*05ec*/ 	.word	0x00000270
        /*05f0*/ 	.short	0x0100
        /*05f2*/ 	.byte	0x06
	.zero		1


	//   ....[81]....
        /*05f4*/ 	.word	0x00000f40
        /*05f8*/ 	.word	0x000000ff
        /*05fc*/ 	.word	0x00000290
        /*0600*/ 	.short	0x0100
        /*0602*/ 	.byte	0x06
	.zero		1


	//   ....[82]....
        /*0604*/ 	.word	0x00000f50
        /*0608*/ 	.word	0x000000ff
        /*060c*/ 	.word	0x00000278
        /*0610*/ 	.short	0x0100
        /*0612*/ 	.byte	0x06
	.zero		1


	//   ....[83]....
        /*0614*/ 	.word	0x00000f60
        /*0618*/ 	.word	0x000000ff
        /*061c*/ 	.word	0x00000298
        /*0620*/ 	.short	0x0100
        /*0622*/ 	.byte	0x06
	.zero		1


	//   ....[84]....
        /*0624*/ 	.word	0x00001050
        /*0628*/ 	.word	0x000000ff
        /*062c*/ 	.word	0x000002a0
        /*0630*/ 	.short	0x0100
        /*0632*/ 	.byte	0x05
	.zero		1


	//   ....[85]....
        /*0634*/ 	.word	0x00001060
        /*0638*/ 	.word	0x000000ff
        /*063c*/ 	.word	0x000002b0
        /*0640*/ 	.short	0x0100
        /*0642*/ 	.byte	0x05
	.zero		1


	//   ....[86]....
        /*0644*/ 	.word	0x00001070
        /*0648*/ 	.word	0x000000ff
        /*064c*/ 	.word	0x000002a8
        /*0650*/ 	.short	0x0100
        /*0652*/ 	.byte	0x05
	.zero		1


	//   ....[87]....
        /*0654*/ 	.word	0x00001080
        /*0658*/ 	.word	0x000000ff
        /*065c*/ 	.word	0x000002b8
        /*0660*/ 	.short	0x0100
        /*0662*/ 	.byte	0x05
	.zero		1


	//   ....[88]....
        /*0664*/ 	.word	0x00001950
        /*0668*/ 	.word	0x00000003
        /*066c*/ 	.word	0x000002b0
        /*0670*/ 	.short	0x010a
        /*0672*/ 	.byte	0xff
	.zero		1


	//   ....[89]....
        /*0674*/ 	.word	0x00001980
        /*0678*/ 	.word	0x00000003
        /*067c*/ 	.word	0x000002a0
        /*0680*/ 	.short	0x0101
        /*0682*/ 	.byte	0xff
	.zero		1


	//   ....[90]....
        /*0684*/ 	.word	0x00001a50
        /*0688*/ 	.word	0x000000ff
        /*068c*/ 	.word	0x00000110
        /*0690*/ 	.short	0x010a
        /*0692*/ 	.byte	0x08
	.zero		1


	//   ....[91]....
        /*0694*/ 	.word	0x00001af0
        /*0698*/ 	.word	0x000000ff
        /*069c*/ 	.word	0x00000110
        /*06a0*/ 	.short	0x010a
        /*06a2*/ 	.byte	0x21
	.zero		1


	//   ....[92]....
        /*06a4*/ 	.word	0x00001c40
        /*06a8*/ 	.word	0x000000ff
        /*06ac*/ 	.word	0x00000110
        /*06b0*/ 	.short	0x010a
        /*06b2*/ 	.byte	0x08
	.zero		1


	//   ....[93]....
        /*06b4*/ 	.word	0x00001d50
        /*06b8*/ 	.word	0x000000ff
        /*06bc*/ 	.word	0x00000238
        /*06c0*/ 	.short	0x0101
        /*06c2*/ 	.byte	0x04
	.zero		1


	//   ....[94]....
        /*06c4*/ 	.word	0x00001d70
        /*06c8*/ 	.word	0x000000ff
        /*06cc*/ 	.word	0x00000110
        /*06d0*/ 	.short	0x010a
        /*06d2*/ 	.byte	0x08
	.zero		1


	//   ....[95]....
        /*06d4*/ 	.word	0x00001df0
        /*06d8*/ 	.word	0x000000ff
        /*06dc*/ 	.word	0x00000110
        /*06e0*/ 	.short	0x010a
        /*06e2*/ 	.byte	0x11
	.zero		1


	//   ....[96]....
        /*06e4*/ 	.word	0x00001f40
        /*06e8*/ 	.word	0x000000ff
        /*06ec*/ 	.word	0x00000110
        /*06f0*/ 	.short	0x010a
        /*06f2*/ 	.byte	0x08
	.zero		1


	//   ....[97]....
        /*06f4*/ 	.word	0x00002080
        /*06f8*/ 	.word	0x00000002
        /*06fc*/ 	.word	0x00000240
        /*0700*/ 	.short	0x010a
        /*0702*/ 	.byte	0xff
	.zero		1


	//   ....[98]....
        /*0704*/ 	.word	0x00002140
        /*0708*/ 	.word	0x00000002
        /*070c*/ 	.word	0x00000000
        /*0710*/ 	.short	0x0101
        /*0712*/ 	.byte	0xff
	.zero		1


	//   ....[99]....
        /*0714*/ 	.word	0x000026a0
        /*0718*/ 	.word	0x000000ff
        /*071c*/ 	.word	0x00000000
        /*0720*/ 	.short	0x010a
        /*0722*/ 	.byte	0x05
	.zero		1


	//   ....[100]....
        /*0724*/ 	.word	0x00002730
        /*0728*/ 	.word	0x000000ff
        /*072c*/ 	.word	0x00000000
        /*0730*/ 	.short	0x010a
        /*0732*/ 	.byte	0x05
	.zero		1


	//   ....[101]....
        /*0734*/ 	.word	0x000027c0
        /*0738*/ 	.word	0x000000ff
        /*073c*/ 	.word	0x00000000
        /*0740*/ 	.short	0x010a
        /*0742*/ 	.byte	0x05
	.zero		1


	//   ....[102]....
        /*0744*/ 	.word	0x00002850
        /*0748*/ 	.word	0x000000ff
        /*074c*/ 	.word	0x00000000
        /*0750*/ 	.short	0x010a
        /*0752*/ 	.byte	0x05
	.zero		1


	//   ....[103]....
        /*0754*/ 	.word	0x000028e0
        /*0758*/ 	.word	0x000000ff
        /*075c*/ 	.word	0x00000000
        /*0760*/ 	.short	0x010a
        /*0762*/ 	.byte	0x05
	.zero		1


	//   ....[104]....
        /*0764*/ 	.word	0x00002970
        /*0768*/ 	.word	0x000000ff
        /*076c*/ 	.word	0x00000000
        /*0770*/ 	.short	0x010a
        /*0772*/ 	.byte	0x05
	.zero		1


	//   ....[105]....
        /*0774*/ 	.word	0x00002a00
        /*0778*/ 	.word	0x000000ff
        /*077c*/ 	.word	0x00000000
        /*0780*/ 	.short	0x010a
        /*0782*/ 	.byte	0x05
	.zero		1


	//   ....[106]....
        /*0784*/ 	.word	0x00002a90
        /*0788*/ 	.word	0x000000ff
        /*078c*/ 	.word	0x00000000
        /*0790*/ 	.short	0x010a
        /*0792*/ 	.byte	0x05
	.zero		1


	//   ....[107]....
        /*0794*/ 	.word	0x00002b20
        /*0798*/ 	.word	0x000000ff
        /*079c*/ 	.word	0x00000000
        /*07a0*/ 	.short	0x010a
        /*07a2*/ 	.byte	0x05
	.zero		1


	//   ....[108]....
        /*07a4*/ 	.word	0x00002bb0
        /*07a8*/ 	.word	0x000000ff
        /*07ac*/ 	.word	0x00000000
        /*07b0*/ 	.short	0x010a
        /*07b2*/ 	.byte	0x05
	.zero		1


	//   ....[109]....
        /*07b4*/ 	.word	0x00002c40
        /*07b8*/ 	.word	0x000000ff
        /*07bc*/ 	.word	0x00000000
        /*07c0*/ 	.short	0x010a
        /*07c2*/ 	.byte	0x05
	.zero		1


	//   ....[110]....
        /*07c4*/ 	.word	0x00002cd0
        /*07c8*/ 	.word	0x000000ff
        /*07cc*/ 	.word	0x00000000
        /*07d0*/ 	.short	0x010a
        /*07d2*/ 	.byte	0x05
	.zero		1


	//   ....[111]....
        /*07d4*/ 	.word	0x00002d60
        /*07d8*/ 	.word	0x000000ff
        /*07dc*/ 	.word	0x00000000
        /*07e0*/ 	.short	0x010a
        /*07e2*/ 	.byte	0x05
	.zero		1


	//   ....[112]....
        /*07e4*/ 	.word	0x00002df0
        /*07e8*/ 	.word	0x000000ff
        /*07ec*/ 	.word	0x00000000
        /*07f0*/ 	.short	0x010a
        /*07f2*/ 	.byte	0x05
	.zero		1


	//   ....[113]....
        /*07f4*/ 	.word	0x00002e80
        /*07f8*/ 	.word	0x000000ff
        /*07fc*/ 	.word	0x00000000
        /*0800*/ 	.short	0x010a
        /*0802*/ 	.byte	0x05
	.zero		1


	//   ....[114]....
        /*0804*/ 	.word	0x00002f10
        /*0808*/ 	.word	0x000000ff
        /*080c*/ 	.word	0x00000000
        /*0810*/ 	.short	0x010a
        /*0812*/ 	.byte	0x05
	.zero		1


	//   ....[115]....
        /*0814*/ 	.word	0x00002fa0
        /*0818*/ 	.word	0x000000ff
        /*081c*/ 	.word	0x00000000
        /*0820*/ 	.short	0x010a
        /*0822*/ 	.byte	0x05
	.zero		1


	//   ....[116]....
        /*0824*/ 	.word	0x00003030
        /*0828*/ 	.word	0x000000ff
        /*082c*/ 	.word	0x00000000
        /*0830*/ 	.short	0x010a
        /*0832*/ 	.byte	0x05
	.zero		1


	//   ....[117]....
        /*0834*/ 	.word	0x000030c0
        /*0838*/ 	.word	0x000000ff
        /*083c*/ 	.word	0x00000000
        /*0840*/ 	.short	0x010a
        /*0842*/ 	.byte	0x05
	.zero		1


	//   ....[118]....
        /*0844*/ 	.word	0x00003150
        /*0848*/ 	.word	0x000000ff
        /*084c*/ 	.word	0x00000000
        /*0850*/ 	.short	0x010a
        /*0852*/ 	.byte	0x05
	.zero		1


	//   ....[119]....
        /*0854*/ 	.word	0x000031e0
        /*0858*/ 	.word	0x000000ff
        /*085c*/ 	.word	0x00000000
        /*0860*/ 	.short	0x010a
        /*0862*/ 	.byte	0x05
	.zero		1


	//   ....[120]....
        /*0864*/ 	.word	0x00003270
        /*0868*/ 	.word	0x000000ff
        /*086c*/ 	.word	0x00000000
        /*0870*/ 	.short	0x010a
        /*0872*/ 	.byte	0x05
	.zero		1


	//   ....[121]....
        /*0874*/ 	.word	0x00003300
        /*0878*/ 	.word	0x000000ff
        /*087c*/ 	.word	0x00000000
        /*0880*/ 	.short	0x010a
        /*0882*/ 	.byte	0x05
	.zero		1


	//   ....[122]....
        /*0884*/ 	.word	0x00003390
        /*0888*/ 	.word	0x000000ff
        /*088c*/ 	.word	0x00000000
        /*0890*/ 	.short	0x010a
        /*0892*/ 	.byte	0x05
	.zero		1


	//   ....[123]....
        /*0894*/ 	.word	0x00003420
        /*0898*/ 	.word	0x000000ff
        /*089c*/ 	.word	0x00000000
        /*08a0*/ 	.short	0x010a
        /*08a2*/ 	.byte	0x05
	.zero		1


	//   ....[124]....
        /*08a4*/ 	.word	0x000034b0
        /*08a8*/ 	.word	0x000000ff
        /*08ac*/ 	.word	0x00000000
        /*08b0*/ 	.short	0x010a
        /*08b2*/ 	.byte	0x05
	.zero		1


	//   ....[125]....
        /*08b4*/ 	.word	0x00003540
        /*08b8*/ 	.word	0x000000ff
        /*08bc*/ 	.word	0x00000000
        /*08c0*/ 	.short	0x010a
        /*08c2*/ 	.byte	0x05
	.zero		1


	//   ....[126]....
        /*08c4*/ 	.word	0x000035d0
        /*08c8*/ 	.word	0x000000ff
        /*08cc*/ 	.word	0x00000000
        /*08d0*/ 	.short	0x010a
        /*08d2*/ 	.byte	0x05
	.zero		1


	//   ....[127]....
        /*08d4*/ 	.word	0x00003660
        /*08d8*/ 	.word	0x000000ff
        /*08dc*/ 	.word	0x00000000
        /*08e0*/ 	.short	0x010a
        /*08e2*/ 	.byte	0x05
	.zero		1


	//   ....[128]....
        /*08e4*/ 	.word	0x000036f0
        /*08e8*/ 	.word	0x000000ff
        /*08ec*/ 	.word	0x00000000
        /*08f0*/ 	.short	0x010a
        /*08f2*/ 	.byte	0x05
	.zero		1


	//   ....[129]....
        /*08f4*/ 	.word	0x00003780
        /*08f8*/ 	.word	0x000000ff
        /*08fc*/ 	.word	0x00000000
        /*0900*/ 	.short	0x010a
        /*0902*/ 	.byte	0x05
	.zero		1


	//   ....[130]....
        /*0904*/ 	.word	0x00003810
        /*0908*/ 	.word	0x000000ff
        /*090c*/ 	.word	0x00000000
        /*0910*/ 	.short	0x010a
        /*0912*/ 	.byte	0x05
	.zero		1


	//   ....[131]....
        /*0914*/ 	.word	0x000038a0
        /*0918*/ 	.word	0x000000ff
        /*091c*/ 	.word	0x00000000
        /*0920*/ 	.short	0x010a
        /*0922*/ 	.byte	0x05
	.zero		1


	//   ....[132]....
        /*0924*/ 	.word	0x00003940
        /*0928*/ 	.word	0x00000000
        /*092c*/ 	.word	0x00000000
        /*0930*/ 	.short	0x010a
        /*0932*/ 	.byte	0xff
	.zero		1


	//   ....[133]....
        /*0934*/ 	.word	0x00003a60
        /*0938*/ 	.word	0x00000000
        /*093c*/ 	.word	0x000002a0
        /*0940*/ 	.short	0x010a
        /*0942*/ 	.byte	0xff
	.zero		1


	//   ....[134]....
        /*0944*/ 	.word	0x00003ac0
        /*0948*/ 	.word	0x00000004
        /*094c*/ 	.word	0x00000000
        /*0950*/ 	.short	0x0101
        /*0952*/ 	.byte	0xff
	.zero		1


	//   ....[135]....
        /*0954*/ 	.word	0x00003ae0
        /*0958*/ 	.word	0x000000ff
        /*095c*/ 	.word	0x00000250
        /*0960*/ 	.short	0x010a
        /*0962*/ 	.byte	0x05
	.zero		1


	//   ....[136]....
        /*0964*/ 	.word	0x00003c00
        /*0968*/ 	.word	0x00000000
        /*096c*/ 	.word	0x00000240
        /*0970*/ 	.short	0x010a
        /*0972*/ 	.byte	0xff
	.zero		1


	//   ....[137]....
        /*0974*/ 	.word	0x00003d10
        /*0978*/ 	.word	0x00000000
        /*097c*/ 	.word	0x00000000
        /*0980*/ 	.short	0x0101
        /*0982*/ 	.byte	0xff
	.zero		1


	//   ....[138]....
        /*0984*/ 	.word	0x00003da0
        /*0988*/ 	.word	0x000000ff
        /*098c*/ 	.word	0x00000250
        /*0990*/ 	.short	0x0106
        /*0992*/ 	.byte	0x05
	.zero		1


	//   ....[139]....
        /*0994*/ 	.word	0x00003dc0
        /*0998*/ 	.word	0x000000ff
        /*099c*/ 	.word	0x00000250
        /*09a0*/ 	.short	0x010a
        /*09a2*/ 	.byte	0x05
	.zero		1


	//   ....[140]....
        /*09a4*/ 	.word	0x00003e50
        /*09a8*/ 	.word	0x000000ff
        /*09ac*/ 	.word	0x00000250
        /*09b0*/ 	.short	0x0106
        /*09b2*/ 	.byte	0x04
	.zero		1


	//   ....[141]....
        /*09b4*/ 	.word	0x00003e90
        /*09b8*/ 	.word	0x00000000
        /*09bc*/ 	.word	0x00000250
        /*09c0*/ 	.short	0x010a
        /*09c2*/ 	.byte	0xff
	.zero		1


	//   ....[142]....
        /*09c4*/ 	.word	0x00004360
        /*09c8*/ 	.word	0x00000000
        /*09cc*/ 	.word	0x00000240
        /*09d0*/ 	.short	0x010a
        /*09d2*/ 	.byte	0xff
	.zero		1


	//   ....[143]....
        /*09d4*/ 	.word	0x00004460
        /*09d8*/ 	.word	0x00000003
        /*09dc*/ 	.word	0x00000000
        /*09e0*/ 	.short	0x0101
        /*09e2*/ 	.byte	0xff
	.zero		1


	//   ....[144]....
        /*09e4*/ 	.word	0x00004470
        /*09e8*/ 	.word	0x000000ff
        /*09ec*/ 	.word	0x00000000
        /*09f0*/ 	.short	0x010a
        /*09f2*/ 	.byte	0x04
	.zero		1


	//   ....[145]....
        /*09f4*/ 	.word	0x00004490
        /*09f8*/ 	.word	0x000000ff
        /*09fc*/ 	.word	0x00000280
        /*0a00*/ 	.short	0x010a
        /*0a02*/ 	.byte	0x09
	.zero		1


	//   ....[146]....
        /*0a04*/ 	.word	0x00004570
        /*0a08*/ 	.word	0x000000ff
        /*0a0c*/ 	.word	0x00000000
        /*0a10*/ 	.short	0x010a
        /*0a12*/ 	.byte	0x07
	.zero		1


	//   ....[147]....
        /*0a14*/ 	.word	0x00004680
        /*0a18*/ 	.word	0x000000ff
        /*0a1c*/ 	.word	0x00000000
        /*0a20*/ 	.short	0x010a
        /*0a22*/ 	.byte	0x04
	.zero		1


	//   ....[148]....
        /*0a24*/ 	.word	0x00004860
        /*0a28*/ 	.word	0x000000ff
        /*0a2c*/ 	.word	0x00000000
        /*0a30*/ 	.short	0x010a
        /*0a32*/ 	.byte	0x05
	.zero		1


	//   ....[149]....
        /*0a34*/ 	.word	0x000048f0
        /*0a38*/ 	.word	0x000000ff
        /*0a3c*/ 	.word	0x00000000
        /*0a40*/ 	.short	0x010a
        /*0a42*/ 	.byte	0x05
	.zero		1


	//   ....[150]....
        /*0a44*/ 	.word	0x00004980
        /*0a48*/ 	.word	0x000000ff
        /*0a4c*/ 	.word	0x00000000
        /*0a50*/ 	.short	0x010a
        /*0a52*/ 	.byte	0x05
	.zero		1


	//   ....[151]....
        /*0a54*/ 	.word	0x00004a10
        /*0a58*/ 	.word	0x000000ff
        /*0a5c*/ 	.word	0x00000000
        /*0a60*/ 	.short	0x010a
        /*0a62*/ 	.byte	0x07
	.zero		1


	//   ....[152]....
        /*0a64*/ 	.word	0x00004e50
        /*0a68*/ 	.word	0x00000000
        /*0a6c*/ 	.word	0x00000240
        /*0a70*/ 	.short	0x010a
        /*0a72*/ 	.byte	0xff
	.zero		1


	//   ....[153]....
        /*0a74*/ 	.word	0x00004f40
        /*0a78*/ 	.word	0x00000000
        /*0a7c*/ 	.word	0x00000000
        /*0a80*/ 	.short	0x0101
        /*0a82*/ 	.byte	0xff
	.zero		1


	//   ....[154]....
        /*0a84*/ 	.word	0x00005260
        /*0a88*/ 	.word	0x000000ff
        /*0a8c*/ 	.word	0x00000238
        /*0a90*/ 	.short	0x010a
        /*0a92*/ 	.byte	0x06
	.zero		1


	//   ....[155]....
        /*0a94*/ 	.word	0x000053e0
        /*0a98*/ 	.word	0x000000ff
        /*0a9c*/ 	.word	0x00000228
        /*0aa0*/ 	.short	0x010a
        /*0aa2*/ 	.byte	0x06
	.zero		1


	//   ....[156]....
        /*0aa4*/ 	.word	0x00005710
        /*0aa8*/ 	.word	0x000000ff
        /*0aac*/ 	.word	0x00000220
        /*0ab0*/ 	.short	0x010b
        /*0ab2*/ 	.byte	0x06
	.zero		1


	//   ....[157]....
        /*0ab4*/ 	.word	0x00005730
        /*0ab8*/ 	.word	0x000000ff
        /*0abc*/ 	.word	0x00000000
        /*0ac0*/ 	.short	0x0101
        /*0ac2*/ 	.byte	0x25
	.zero		1


	//   ....[158]....
        /*0ac4*/ 	.word	0x00005770
        /*0ac8*/ 	.word	0x00000000
        /*0acc*/ 	.word	0x00000228
        /*0ad0*/ 	.short	0x010a
        /*0ad2*/ 	.byte	0xff
	.zero		1


	//   ....[159]....
        /*0ad4*/ 	.word	0x00005aa0
        /*0ad8*/ 	.word	0x00000000
        /*0adc*/ 	.word	0x00000240
        /*0ae0*/ 	.short	0x010a
        /*0ae2*/ 	.byte	0xff
	.zero		1


	//   ....[160]....
        /*0ae4*/ 	.word	0x00005bb0
        /*0ae8*/ 	.word	0x00000000
        /*0aec*/ 	.word	0x00000000
        /*0af0*/ 	.short	0x0101
        /*0af2*/ 	.byte	0xff
	.zero		1


	//   ....[161]....
        /*0af4*/ 	.word	0x00006550
        /*0af8*/ 	.word	0x000000ff
        /*0afc*/ 	.word	0x00000220
        /*0b00*/ 	.short	0x010a
        /*0b02*/ 	.byte	0x2b
	.zero		1


	//   ....[162]....
        /*0b04*/ 	.word	0x00006560
        /*0b08*/ 	.word	0x0000009c
        /*0b0c*/ 	.word	0x00000260
        /*0b10*/ 	.short	0x010a
        /*0b12*/ 	.byte	0xff
	.zero		1


	//   ....[163]....
        /*0b14*/ 	.word	0x000066f0
        /*0b18*/ 	.word	0x000000ff
        /*0b1c*/ 	.word	0x00000220
        /*0b20*/ 	.short	0x010a
        /*0b22*/ 	.byte	0x2b
	.zero		1


	//   ....[164]....
        /*0b24*/ 	.word	0x000067f0
        /*0b28*/ 	.word	0x000000ff
        /*0b2c*/ 	.word	0x00000000
        /*0b30*/ 	.short	0x0101
        /*0b32*/ 	.byte	0x04
	.zero		1


	//   ....[165]....
        /*0b34*/ 	.word	0x00006850
        /*0b38*/ 	.word	0x0000009c
        /*0b3c*/ 	.word	0x00000260
        /*0b40*/ 	.short	0x010a
        /*0b42*/ 	.byte	0xff
	.zero		1


	//   ....[166]....
        /*0b44*/ 	.word	0x00006c10
        /*0b48*/ 	.word	0x000000ff
        /*0b4c*/ 	.word	0x00000000
        /*0b50*/ 	.short	0x0101
        /*0b52*/ 	.byte	0x05
	.zero		1


	//   ....[167]....
        /*0b54*/ 	.word	0x00007cc0
        /*0b58*/ 	.word	0x00000003
        /*0b5c*/ 	.word	0x000002b0
        /*0b60*/ 	.short	0x010a
        /*0b62*/ 	.byte	0xff
	.zero		1


	//   ....[168]....
        /*0b64*/ 	.word	0x00007d20
        /*0b68*/ 	.word	0x00000002
        /*0b6c*/ 	.word	0x00000110
        /*0b70*/ 	.short	0x010a
        /*0b72*/ 	.byte	0xff
	.zero		1


	//   ....[169]....
        /*0b74*/ 	.word	0x00007d80
        /*0b78*/ 	.word	0x00000002
        /*0b7c*/ 	.word	0x00000110
        /*0b80*/ 	.short	0x010a
        /*0b82*/ 	.byte	0xff
	.zero		1


	//   ....[170]....
        /*0b84*/ 	.word	0x00007dd0
        /*0b88*/ 	.word	0x00000002
        /*0b8c*/ 	.word	0x00000240
        /*0b90*/ 	.short	0x010a
        /*0b92*/ 	.byte	0xff
	.zero		1


	//   ....[171]....
        /*0b94*/ 	.word	0x00007e30
        /*0b98*/ 	.word	0x00000000
        /*0b9c*/ 	.word	0x00000000
        /*0ba0*/ 	.short	0x010a
        /*0ba2*/ 	.byte	0xff
	.zero		1


	//   ....[172]....
        /*0ba4*/ 	.word	0x00007e90
        /*0ba8*/ 	.word	0x00000000
        /*0bac*/ 	.word	0x00000000
        /*0bb0*/ 	.short	0x010a
        /*0bb2*/ 	.byte	0xff
	.zero		1


	//   ....[173]....
        /*0bb4*/ 	.word	0x00007ef0
        /*0bb8*/ 	.word	0x00000000
        /*0bbc*/ 	.word	0x00000000
        /*0bc0*/ 	.short	0x010a
        /*0bc2*/ 	.byte	0xff
	.zero		1


	//   ....[174]....
        /*0bc4*/ 	.word	0x00007f50
        /*0bc8*/ 	.word	0x00000000
        /*0bcc*/ 	.word	0x00000000
        /*0bd0*/ 	.short	0x010a
        /*0bd2*/ 	.byte	0xff
	.zero		1


	//   ....[175]....
        /*0bd4*/ 	.word	0x00007fb0
        /*0bd8*/ 	.word	0x00000000
        /*0bdc*/ 	.word	0x00000000
        /*0be0*/ 	.short	0x010a
        /*0be2*/ 	.byte	0xff
	.zero		1


	//   ....[176]....
        /*0be4*/ 	.word	0x00008010
        /*0be8*/ 	.word	0x00000000
        /*0bec*/ 	.word	0x00000000
        /*0bf0*/ 	.short	0x010a
        /*0bf2*/ 	.byte	0xff
	.zero		1


	//   ....[177]....
        /*0bf4*/ 	.word	0x00008070
        /*0bf8*/ 	.word	0x00000000
        /*0bfc*/ 	.word	0x00000000
        /*0c00*/ 	.short	0x010a
        /*0c02*/ 	.byte	0xff
	.zero		1


	//   ....[178]....
        /*0c04*/ 	.word	0x000080d0
        /*0c08*/ 	.word	0x00000000
        /*0c0c*/ 	.word	0x00000000
        /*0c10*/ 	.short	0x010a
        /*0c12*/ 	.byte	0xff
	.zero		1


	//   ....[179]....
        /*0c14*/ 	.word	0x00008130
        /*0c18*/ 	.word	0x00000000
        /*0c1c*/ 	.word	0x00000000
        /*0c20*/ 	.short	0x010a
        /*0c22*/ 	.byte	0xff
	.zero		1


	//   ....[180]....
        /*0c24*/ 	.word	0x00008190
        /*0c28*/ 	.word	0x00000000
        /*0c2c*/ 	.word	0x00000000
        /*0c30*/ 	.short	0x010a
        /*0c32*/ 	.byte	0xff
	.zero		1


	//   ....[181]....
        /*0c34*/ 	.word	0x000081f0
        /*0c38*/ 	.word	0x00000000
        /*0c3c*/ 	.word	0x00000000
        /*0c40*/ 	.short	0x010a
        /*0c42*/ 	.byte	0xff
	.zero		1


	//   ....[182]....
        /*0c44*/ 	.word	0x00008250
        /*0c48*/ 	.word	0x00000000
        /*0c4c*/ 	.word	0x00000000
        /*0c50*/ 	.short	0x010a
        /*0c52*/ 	.byte	0xff
	.zero		1


	//   ....[183]....
        /*0c54*/ 	.word	0x000082b0
        /*0c58*/ 	.word	0x00000000
        /*0c5c*/ 	.word	0x00000000
        /*0c60*/ 	.short	0x010a
        /*0c62*/ 	.byte	0xff
	.zero		1


	//   ....[184]....
        /*0c64*/ 	.word	0x00008310
        /*0c68*/ 	.word	0x00000000
        /*0c6c*/ 	.word	0x00000000
        /*0c70*/ 	.short	0x010a
        /*0c72*/ 	.byte	0xff
	.zero		1


	//   ....[185]....
        /*0c74*/ 	.word	0x00008370
        /*0c78*/ 	.word	0x00000000
        /*0c7c*/ 	.word	0x00000000
        /*0c80*/ 	.short	0x010a
        /*0c82*/ 	.byte	0xff
	.zero		1


	//   ....[186]....
        /*0c84*/ 	.word	0x000083d0
        /*0c88*/ 	.word	0x00000000
        /*0c8c*/ 	.word	0x00000000
        /*0c90*/ 	.short	0x010a
        /*0c92*/ 	.byte	0xff
	.zero		1


	//   ....[187]....
        /*0c94*/ 	.word	0x00008430
        /*0c98*/ 	.word	0x00000000
        /*0c9c*/ 	.word	0x00000000
        /*0ca0*/ 	.short	0x010a
        /*0ca2*/ 	.byte	0xff
	.zero		1


	//   ....[188]....
        /*0ca4*/ 	.word	0x00008490
        /*0ca8*/ 	.word	0x00000000
        /*0cac*/ 	.word	0x00000000
        /*0cb0*/ 	.short	0x010a
        /*0cb2*/ 	.byte	0xff
	.zero		1


	//   ....[189]....
        /*0cb4*/ 	.word	0x000084f0
        /*0cb8*/ 	.word	0x00000000
        /*0cbc*/ 	.word	0x00000000
        /*0cc0*/ 	.short	0x010a
        /*0cc2*/ 	.byte	0xff
	.zero		1


	//   ....[190]....
        /*0cc4*/ 	.word	0x00008550
        /*0cc8*/ 	.word	0x00000000
        /*0ccc*/ 	.word	0x00000000
        /*0cd0*/ 	.short	0x010a
        /*0cd2*/ 	.byte	0xff
	.zero		1


	//   ....[191]....
        /*0cd4*/ 	.word	0x000085b0
        /*0cd8*/ 	.word	0x00000000
        /*0cdc*/ 	.word	0x00000000
        /*0ce0*/ 	.short	0x010a
        /*0ce2*/ 	.byte	0xff
	.zero		1


	//   ....[192]....
        /*0ce4*/ 	.word	0x00008610
        /*0ce8*/ 	.word	0x00000000
        /*0cec*/ 	.word	0x00000000
        /*0cf0*/ 	.short	0x010a
        /*0cf2*/ 	.byte	0xff
	.zero		1


	//   ....[193]....
        /*0cf4*/ 	.word	0x00008670
        /*0cf8*/ 	.word	0x00000000
        /*0cfc*/ 	.word	0x00000000
        /*0d00*/ 	.short	0x010a
        /*0d02*/ 	.byte	0xff
	.zero		1


	//   ....[194]....
        /*0d04*/ 	.word	0x000086d0
        /*0d08*/ 	.word	0x00000000
        /*0d0c*/ 	.word	0x00000000
        /*0d10*/ 	.short	0x010a
        /*0d12*/ 	.byte	0xff
	.zero		1


	//   ....[195]....
        /*0d14*/ 	.word	0x00008730
        /*0d18*/ 	.word	0x00000000
        /*0d1c*/ 	.word	0x00000000
        /*0d20*/ 	.short	0x010a
        /*0d22*/ 	.byte	0xff
	.zero		1


	//   ....[196]....
        /*0d24*/ 	.word	0x00008790
        /*0d28*/ 	.word	0x00000000
        /*0d2c*/ 	.word	0x00000000
        /*0d30*/ 	.short	0x010a
        /*0d32*/ 	.byte	0xff
	.zero		1


	//   ....[197]....
        /*0d34*/ 	.word	0x000087f0
        /*0d38*/ 	.word	0x00000000
        /*0d3c*/ 	.word	0x00000000
        /*0d40*/ 	.short	0x010a
        /*0d42*/ 	.byte	0xff
	.zero		1


	//   ....[198]....
        /*0d44*/ 	.word	0x00008850
        /*0d48*/ 	.word	0x00000000
        /*0d4c*/ 	.word	0x00000000
        /*0d50*/ 	.short	0x010a
        /*0d52*/ 	.byte	0xff
	.zero		1


	//   ....[199]....
        /*0d54*/ 	.word	0x000088b0
        /*0d58*/ 	.word	0x00000000
        /*0d5c*/ 	.word	0x00000000
        /*0d60*/ 	.short	0x010a
        /*0d62*/ 	.byte	0xff
	.zero		1


	//   ....[200]....
        /*0d64*/ 	.word	0x00008910
        /*0d68*/ 	.word	0x00000000
        /*0d6c*/ 	.word	0x00000000
        /*0d70*/ 	.short	0x010a
        /*0d72*/ 	.byte	0xff
	.zero		1


	//   ....[201]....
        /*0d74*/ 	.word	0x00008970
        /*0d78*/ 	.word	0x00000000
        /*0d7c*/ 	.word	0x00000000
        /*0d80*/ 	.short	0x010a
        /*0d82*/ 	.byte	0xff
	.zero		1


	//   ....[202]....
        /*0d84*/ 	.word	0x000089d0
        /*0d88*/ 	.word	0x00000000
        /*0d8c*/ 	.word	0x00000000
        /*0d90*/ 	.short	0x010a
        /*0d92*/ 	.byte	0xff
	.zero		1


	//   ....[203]....
        /*0d94*/ 	.word	0x00008a30
        /*0d98*/ 	.word	0x00000000
        /*0d9c*/ 	.word	0x00000000
        /*0da0*/ 	.short	0x010a
        /*0da2*/ 	.byte	0xff
	.zero		1


	//   ....[204]....
        /*0da4*/ 	.word	0x00008a80
        /*0da8*/ 	.word	0x00000000
        /*0dac*/ 	.word	0x000002a0
        /*0db0*/ 	.short	0x010a
        /*0db2*/ 	.byte	0xff
	.zero		1


	//   ....[205]....
        /*0db4*/ 	.word	0x00008ae0
        /*0db8*/ 	.word	0x00000000
        /*0dbc*/ 	.word	0x00000250
        /*0dc0*/ 	.short	0x010a
        /*0dc2*/ 	.byte	0xff
	.zero		1


	//   ....[206]....
        /*0dc4*/ 	.word	0x00008b30
        /*0dc8*/ 	.word	0x00000000
        /*0dcc*/ 	.word	0x00000240
        /*0dd0*/ 	.short	0x010a
        /*0dd2*/ 	.byte	0xff
	.zero		1


	//   ....[207]....
        /*0dd4*/ 	.word	0x00008b90
        /*0dd8*/ 	.word	0x00000000
        /*0ddc*/ 	.word	0x00000250
        /*0de0*/ 	.short	0x010a
        /*0de2*/ 	.byte	0xff
	.zero		1


	//   ....[208]....
        /*0de4*/ 	.word	0x00008be0
        /*0de8*/ 	.word	0x00000000
        /*0dec*/ 	.word	0x00000240
        /*0df0*/ 	.short	0x010a
        /*0df2*/ 	.byte	0xff
	.zero		1


	//   ....[209]....
        /*0df4*/ 	.word	0x00008c40
        /*0df8*/ 	.word	0x00000003
        /*0dfc*/ 	.word	0x00000280
        /*0e00*/ 	.short	0x010a
        /*0e02*/ 	.byte	0xff
	.zero		1


	//   ....[210]....
        /*0e04*/ 	.word	0x00008ca0
        /*0e08*/ 	.word	0x00000000
        /*0e0c*/ 	.word	0x00000000
        /*0e10*/ 	.short	0x010a
        /*0e12*/ 	.byte	0xff
	.zero		1


	//   ....[211]....
        /*0e14*/ 	.word	0x00008d00
        /*0e18*/ 	.word	0x00000000
        /*0e1c*/ 	.word	0x00000000
        /*0e20*/ 	.short	0x010a
        /*0e22*/ 	.byte	0xff
	.zero		1


	//   ....[212]....
        /*0e24*/ 	.word	0x00008d60
        /*0e28*/ 	.word	0x00000000
        /*0e2c*/ 	.word	0x00000000
        /*0e30*/ 	.short	0x010a
        /*0e32*/ 	.byte	0xff
	.zero		1


	//   ....[213]....
        /*0e34*/ 	.word	0x00008dc0
        /*0e38*/ 	.word	0x00000000
        /*0e3c*/ 	.word	0x00000000
        /*0e40*/ 	.short	0x010a
        /*0e42*/ 	.byte	0xff
	.zero		1


	//   ....[214]....
        /*0e44*/ 	.word	0x00008e20
        /*0e48*/ 	.word	0x00000000
        /*0e4c*/ 	.word	0x00000000
        /*0e50*/ 	.short	0x010a
        /*0e52*/ 	.byte	0xff
	.zero		1


	//   ....[215]....
        /*0e54*/ 	.word	0x00008e70
        /*0e58*/ 	.word	0x00000000
        /*0e5c*/ 	.word	0x00000240
        /*0e60*/ 	.short	0x010a
        /*0e62*/ 	.byte	0xff
	.zero		1


	//   ....[216]....
        /*0e64*/ 	.word	0x00008ed0
        /*0e68*/ 	.word	0x00000000
        /*0e6c*/ 	.word	0x00000238
        /*0e70*/ 	.short	0x010a
        /*0e72*/ 	.byte	0xff
	.zero		1


	//   ....[217]....
        /*0e74*/ 	.word	0x00008f30
        /*0e78*/ 	.word	0x00000003
        /*0e7c*/ 	.word	0x00000228
        /*0e80*/ 	.short	0x010a
        /*0e82*/ 	.byte	0xff
	.zero		1


	//   ....[218]....
        /*0e84*/ 	.word	0x00008f80
        /*0e88*/ 	.word	0x00000000
        /*0e8c*/ 	.word	0x00000240
        /*0e90*/ 	.short	0x010a
        /*0e92*/ 	.byte	0xff
	.zero		1


	//   ....[219]....
        /*0e94*/ 	.word	0x00008fe0
        /*0e98*/ 	.word	0x00000000
        /*0e9c*/ 	.word	0x00000220
        /*0ea0*/ 	.short	0x010a
        /*0ea2*/ 	.byte	0xff
	.zero		1


	//   ....[220]....
        /*0ea4*/ 	.word	0x00009030
        /*0ea8*/ 	.word	0x0000009c
        /*0eac*/ 	.word	0x00000260
        /*0eb0*/ 	.short	0x010a
        /*0eb2*/ 	.byte	0xff
	.zero		1


	//----- nvinfo : EIATTR_NUM_MBARRIERS
	.align		4
.L_47:
        /*0eb4*/ 	.byte	0x03, 0x38
        /*0eb6*/ 	.short	0x0058


	//----- nvinfo : EIATTR_EXIT_INSTR_OFFSETS
	.align		4
        /*0eb8*/ 	.byte	0x04, 0x1c
        /*0eba*/ 	.short	(.L_49 - .L_48)


	//   ....[0]....
.L_48:
        /*0ebc*/ 	.word	0x00003970


	//   ....[1]....
        /*0ec0*/ 	.word	0x00003e60


	//   ....[2]....
        /*0ec4*/ 	.word	0x00003ec0


	//   ....[3]....
        /*0ec8*/ 	.word	0x00004c70


	//   ....[4]....
        /*0ecc*/ 	.word	0x000057a0


	//   ....[5]....
        /*0ed0*/ 	.word	0x000057e0


	//   ....[6]....
        /*0ed4*/ 	.word	0x00007cb0


	//----- nvinfo : EIATTR_MAX_THREADS
	.align		4
.L_49:
        /*0ed8*/ 	.byte	0x04, 0x05
        /*0eda*/ 	.short	(.L_51 - .L_50)
.L_50:
        /*0edc*/ 	.word	0x00000100
        /*0ee0*/ 	.word	0x00000001
        /*0ee4*/ 	.word	0x00000001


	//----- nvinfo : EIATTR_CRS_STACK_SIZE
	.align		4
.L_51:
        /*0ee8*/ 	.byte	0x04, 0x1e
        /*0eea*/ 	.short	(.L_53 - .L_52)
.L_52:
        /*0eec*/ 	.word	0x00000000


	//----- nvinfo : EIATTR_CBANK_PARAM_SIZE
	.align		4
.L_53:
        /*0ef0*/ 	.byte	0x03, 0x19
        /*0ef2*/ 	.short	0x0800


	//----- nvinfo : EIATTR_PARAM_CBANK
	.align		4
        /*0ef4*/ 	.byte	0x04, 0x0a
        /*0ef6*/ 	.short	(.L_55 - .L_54)
	.align		4
.L_54:
        /*0ef8*/ 	.word	index@(.nv.constant0._ZN7cutlass13device_kernelINS_4gemm6kernel13GemmUniversalIN4cute5tupleIJiiiiEEENS1_10collective13CollectiveMmaINS1_35MainloopSm100TmaUmmaWarpSpecializedILi34ELi2ELi4ENS5_IJNS4_1CILi1EEESB_SB_EEEEENS5_IJNSA_ILi128EEENSA_ILi64EEENSA_ILi32EEEEEENS_12float_e4m3_tENS5_IJlSB_lEEENS_12float_e5m2_tENS5_IJSB_llEEENS4_8TiledMMAINS4_8MMA_AtomIJNS4_10MMA_TraitsINS4_19SM100_MMA_F8F6F4_SSEJSI_SK_fSE_SF_NS4_17integral_constantINS4_4UMMA5MajorELSS_0EEENSQ_ISS_LSS_1EEENSQ_INSR_7ScaleInELSV_0EEESW_EEEEEENS4_6LayoutISC_NS5_IJNSA_ILi0EEES10_S10_EEEEENS5_IJNS4_10UnderscoreES13_S13_EEEEENS4_13SM90_TMA_LOADENS4_14ComposedLayoutINS4_7SwizzleILi1ELi4ELi3EEENS4_18smem_ptr_flag_bitsILi8EEENSZ_INS5_IJNSA_ILi8EEESG_EEENS5_IJSG_SB_EEEEEEEvNS4_8identityES16_NS17_INS18_ILi2ELi4ELi3EEES1B_NSZ_INS5_IJSF_S1C_EEENS5_IJSB_SF_EEEEEEEvS1H_EENS_8epilogue10collective18CollectiveEpilogueINS1O_23Sm100TmaWarpSpecializedILi1ELi1ELi64ELb0ELb0EEEJSH_NS5_IJNSZ_ISE_SB_EENSZ_ISF_SB_EEEEESI_SJ_SI_SJ_NS1O_6fusion15FusionCallbacksIS1S_NS1W_17LinearCombinationISI_fSI_fLNS_15FloatRoundStyleE2EEESH_S1V_JEEENS4_5SM1004TMEM4LOAD26SM100_TMEM_LOAD_32dp32b64xES16_NS17_IS1I_S1B_NSZ_INS5_IJS1C_SF_EEENS5_IJSF_SB_EEEEEEENS4_39AutoVectorizingCopyWithAssumedAlignmentILi128EEENS4_14SM90_TMA_STOREES29_S2B_S2B_EEEvvEEEEvNT_6ParamsE)
        /*0efc*/ 	.short	0x0380
        /*0efe*/ 	.short	0x0800


	//----- nvinfo : EIATTR_SW_WAR
	.align		4
.L_55:
        /*0f00*/ 	.byte	0x04, 0x36
        /*0f02*/ 	.short	(.L_57 - .L_56)
.L_56:
        /*0f04*/ 	.word	0x00000008
.L_57:


//--------------------- .nv.callgraph             --------------------------
	.section	.nv.callgraph,"",@"SHT_CUDA_CALLGRAPH"
	.align	4
	.sectionentsize	8
	.align		4
        /*0000*/ 	.word	0x00000000
	.align		4
        /*0004*/ 	.word	0xffffffff
	.align		4
        /*0008*/ 	.word	index@(_ZN7cutlass13device_kernelINS_4gemm6kernel13GemmUniversalIN4cute5tupleIJiiiiEEENS1_10collective13CollectiveMmaINS1_35MainloopSm100TmaUmmaWarpSpecializedILi34ELi2ELi4ENS5_IJNS4_1CILi1EEESB_SB_EEEEENS5_IJNSA_ILi128EEENSA_ILi64EEENSA_ILi32EEEEEENS_12float_e4m3_tENS5_IJlSB_lEEENS_12float_e5m2_tENS5_IJSB_llEEENS4_8TiledMMAINS4_8MMA_AtomIJNS4_10MMA_TraitsINS4_19SM100_MMA_F8F6F4_SSEJSI_SK_fSE_SF_NS4_17integral_constantINS4_4UMMA5MajorELSS_0EEENSQ_ISS_LSS_1EEENSQ_INSR_7ScaleInELSV_0EEESW_EEEEEENS4_6LayoutISC_NS5_IJNSA_ILi0EEES10_S10_EEEEENS5_IJNS4_10UnderscoreES13_S13_EEEEENS4_13SM90_TMA_LOADENS4_14ComposedLayoutINS4_7SwizzleILi1ELi4ELi3EEENS4_18smem_ptr_flag_bitsILi8EEENSZ_INS5_IJNSA_ILi8EEESG_EEENS5_IJSG_SB_EEEEEEEvNS4_8identityES16_NS17_INS18_ILi2ELi4ELi3EEES1B_NSZ_INS5_IJSF_S1C_EEENS5_IJSB_SF_EEEEEEEvS1H_EENS_8epilogue10collective18CollectiveEpilogueINS1O_23Sm100TmaWarpSpecializedILi1ELi1ELi64ELb0ELb0EEEJSH_NS5_IJNSZ_ISE_SB_EENSZ_ISF_SB_EEEEESI_SJ_SI_SJ_NS1O_6fusion15FusionCallbacksIS1S_NS1W_17LinearCombinationISI_fSI_fLNS_15FloatRoundStyleE2EEESH_S1V_JEEENS4_5SM1004TMEM4LOAD26SM100_TMEM_LOAD_32dp32b64xES16_NS17_IS1I_S1B_NSZ_INS5_IJS1C_SF_EEENS5_IJSF_SB_EEEEEEENS4_39AutoVectorizingCopyWithAssumedAlignmentILi128EEENS4_14SM90_TMA_STOREES29_S2B_S2B_EEEvvEEEEvNT_6ParamsE)
	.align		4
        /*000c*/ 	.word	index@(__assertfail)
	.align		4
        /*0010*/ 	.word	0x00000000
	.align		4
        /*0014*/ 	.word	0xfffffffe
	.align		4
        /*0018*/ 	.word	0x00000000
	.align		4
        /*001c*/ 	.word	0xfffffffd
	.align		4
        /*0020*/ 	.word	0x00000000
	.align		4
        /*0024*/ 	.word	0xfffffffc


//--------------------- .nv.constant4             --------------------------
	.section	.nv.constant4,"a",@progbits
	.align	8
	.align		8
.nv.constant4:
        /*0000*/ 	.dword	__assertfail
	.align		8
        /*0008*/ 	.dword	__unnamed_1
	.align		8
        /*0010*/ 	.dword	__unnamed_2
	.align		8
        /*0018*/ 	.dword	_ZN40_INTERNAL_47d3ab61_4_k_cu_2cc3b475_371174cuda3std3__45__cpo5beginE
	.align		8
        /*0020*/ 	.dword	_ZN40_INTERNAL_47d3ab61_4_k_cu_2cc3b475_371174cuda3std3__45__cpo3endE
	.align		8
        /*0028*/ 	.dword	_ZN40_INTERNAL_47d3ab61_4_k_cu_2cc3b475_371174cuda3std3__45__cpo6cbeginE
	.align		8
        /*0030*/ 	.dword	_ZN40_INTERNAL_47d3ab61_4_k_cu_2cc3b475_371174cuda3std3__45__cpo4cendE
	.align		8
        /*0038*/ 	.dword	_ZN40_INTERNAL_47d3ab61_4_k_cu_2cc3b475_371174cuda3std3__442_GLOBAL__N__47d3ab61_4_k_cu_2cc3b475_371176ignoreE
	.align		8
        /*0040*/ 	.dword	_ZN40_INTERNAL_47d3ab61_4_k_cu_2cc3b475_371174cuda3std3__419piecewise_constructE
	.align		8
        /*0048*/ 	.dword	_ZN40_INTERNAL_47d3ab61_4_k_cu_2cc3b475_371174cuda3std3__48in_placeE
	.align		8
        /*0050*/ 	.dword	_ZN40_INTERNAL_47d3ab61_4_k_cu_2cc3b475_371174cuda3std6ranges3__45__cpo4swapE
	.align		8
        /*0058*/ 	.dword	_ZN40_INTERNAL_47d3ab61_4_k_cu_2cc3b475_371174cuda3std6ranges3__45__cpo9iter_moveE
	.align		8
        /*0060*/ 	.dword	_ZN40_INTERNAL_47d3ab61_4_k_cu_2cc3b475_371174cute7productE
	.align		8
        /*0068*/ 	.dword	_ZN40_INTERNAL_47d3ab61_4_k_cu_2cc3b475_371174cute1_E
	.align		8
        /*0070*/ 	.dword	$str$25
	.align		8
        /*0078*/ 	.dword	$str$26
	.align		8
        /*0080*/ 	.dword	$str$27
	.align		8
        /*0088*/ 	.dword	$str$28


//--------------------- .text._ZN7cutlass13device_kernelINS_4gemm6kernel13GemmUniversalIN4cute5tupleIJiiiiEEENS1_10collective13CollectiveMmaINS1_35MainloopSm100TmaUmmaWarpSpecializedILi34ELi2ELi4ENS5_IJNS4_1CILi1EEESB_SB_EEEEENS5_IJNSA_ILi128EEENSA_ILi64EEENSA_ILi32EEEEEENS_12float_e4m3_tENS5_IJlSB_lEEENS_12float_e5m2_tENS5_IJSB_llEEENS4_8TiledMMAINS4_8MMA_AtomIJNS4_10MMA_TraitsINS4_19SM100_MMA_F8F6F4_SSEJSI_SK_fSE_SF_NS4_17integral_constantINS4_4UMMA5MajorELSS_0EEENSQ_ISS_LSS_1EEENSQ_INSR_7ScaleInELSV_0EEESW_EEEEEENS4_6LayoutISC_NS5_IJNSA_ILi0EEES10_S10_EEEEENS5_IJNS4_10UnderscoreES13_S13_EEEEENS4_13SM90_TMA_LOADENS4_14ComposedLayoutINS4_7SwizzleILi1ELi4ELi3EEENS4_18smem_ptr_flag_bitsILi8EEENSZ_INS5_IJNSA_ILi8EEESG_EEENS5_IJSG_SB_EEEEEEEvNS4_8identityES16_NS17_INS18_ILi2ELi4ELi3EEES1B_NSZ_INS5_IJSF_S1C_EEENS5_IJSB_SF_EEEEEEEvS1H_EENS_8epilogue10collective18CollectiveEpilogueINS1O_23Sm100TmaWarpSpecializedILi1ELi1ELi64ELb0ELb0EEEJSH_NS5_IJNSZ_ISE_SB_EENSZ_ISF_SB_EEEEESI_SJ_SI_SJ_NS1O_6fusion15FusionCallbacksIS1S_NS1W_17LinearCombinationISI_fSI_fLNS_15FloatRoundStyleE2EEESH_S1V_JEEENS4_5SM1004TMEM4LOAD26SM100_TMEM_LOAD_32dp32b64xES16_NS17_IS1I_S1B_NSZ_INS5_IJS1C_SF_EEENS5_IJSF_SB_EEEEEEENS4_39AutoVectorizingCopyWithAssumedAlignmentILi128EEENS4_14SM90_TMA_STOREES29_S2B_S2B_EEEvvEEEEvNT_6ParamsE --------------------------
	.section	.text._ZN7cutlass13device_kernelINS_4gemm6kernel13GemmUniversalIN4cute5tupleIJiiiiEEENS1_10collective13CollectiveMmaINS1_35MainloopSm100TmaUmmaWarpSpecializedILi34ELi2ELi4ENS5_IJNS4_1CILi1EEESB_SB_EEEEENS5_IJNSA_ILi128EEENSA_ILi64EEENSA_ILi32EEEEEENS_12float_e4m3_tENS5_IJlSB_lEEENS_12float_e5m2_tENS5_IJSB_llEEENS4_8TiledMMAINS4_8MMA_AtomIJNS4_10MMA_TraitsINS4_19SM100_MMA_F8F6F4_SSEJSI_SK_fSE_SF_NS4_17integral_constantINS4_4UMMA5MajorELSS_0EEENSQ_ISS_LSS_1EEENSQ_INSR_7ScaleInELSV_0EEESW_EEEEEENS4_6LayoutISC_NS5_IJNSA_ILi0EEES10_S10_EEEEENS5_IJNS4_10UnderscoreES13_S13_EEEEENS4_13SM90_TMA_LOADENS4_14ComposedLayoutINS4_7SwizzleILi1ELi4ELi3EEENS4_18smem_ptr_flag_bitsILi8EEENSZ_INS5_IJNSA_ILi8EEESG_EEENS5_IJSG_SB_EEEEEEEvNS4_8identityES16_NS17_INS18_ILi2ELi4ELi3EEES1B_NSZ_INS5_IJSF_S1C_EEENS5_IJSB_SF_EEEEEEEvS1H_EENS_8epilogue10collective18CollectiveEpilogueINS1O_23Sm100TmaWarpSpecializedILi1ELi1ELi64ELb0ELb0EEEJSH_NS5_IJNSZ_ISE_SB_EENSZ_ISF_SB_EEEEESI_SJ_SI_SJ_NS1O_6fusion15FusionCallbacksIS1S_NS1W_17LinearCombinationISI_fSI_fLNS_15FloatRoundStyleE2EEESH_S1V_JEEENS4_5SM1004TMEM4LOAD26SM100_TMEM_LOAD_32dp32b64xES16_NS17_IS1I_S1B_NSZ_INS5_IJS1C_SF_EEENS5_IJSF_SB_EEEEEEENS4_39AutoVectorizingCopyWithAssumedAlignmentILi128EEENS4_14SM90_TMA_STOREES29_S2B_S2B_EEEvvEEEEvNT_6ParamsE,"ax",@progbits
	.align	128
.text._ZN7cutlass13device_kernelINS_4gemm6kernel13GemmUniversalIN4cute5tupleIJiiiiEEENS1_10collective13CollectiveMmaINS1_35MainloopSm100TmaUmmaWarpSpecializedILi34ELi2ELi4ENS5_IJNS4_1CILi1EEESB_SB_EEEEENS5_IJNSA_ILi128EEENSA_ILi64EEENSA_ILi32EEEEEENS_12float_e4m3_tENS5_IJlSB_lEEENS_12float_e5m2_tENS5_IJSB_llEEENS4_8TiledMMAINS4_8MMA_AtomIJNS4_10MMA_TraitsINS4_19SM100_MMA_F8F6F4_SSEJSI_SK_fSE_SF_NS4_17integral_constantINS4_4UMMA5MajorELSS_0EEENSQ_ISS_LSS_1EEENSQ_INSR_7ScaleInELSV_0EEESW_EEEEEENS4_6LayoutISC_NS5_IJNSA_ILi0EEES10_S10_EEEEENS5_IJNS4_10UnderscoreES13_S13_EEEEENS4_13SM90_TMA_LOADENS4_14ComposedLayoutINS4_7SwizzleILi1ELi4ELi3EEENS4_18smem_ptr_flag_bitsILi8EEENSZ_INS5_IJNSA_ILi8EEESG_EEENS5_IJSG_SB_EEEEEEEvNS4_8identityES16_NS17_INS18_ILi2ELi4ELi3EEES1B_NSZ_INS5_IJSF_S1C_EEENS5_IJSB_SF_EEEEEEEvS1H_EENS_8epilogue10collective18CollectiveEpilogueINS1O_23Sm100TmaWarpSpecializedILi1ELi1ELi64ELb0ELb0EEEJSH_NS5_IJNSZ_ISE_SB_EENSZ_ISF_SB_EEEEESI_SJ_SI_SJ_NS1O_6fusion15FusionCallbacksIS1S_NS1W_17LinearCombinationISI_fSI_fLNS_15FloatRoundStyleE2EEESH_S1V_JEEENS4_5SM1004TMEM4LOAD26SM100_TMEM_LOAD_32dp32b64xES16_NS17_IS1I_S1B_NSZ_INS5_IJS1C_SF_EEENS5_IJSF_SB_EEEEEEENS4_39AutoVectorizingCopyWithAssumedAlignmentILi128EEENS4_14SM90_TMA_STOREES29_S2B_S2B_EEEvvEEEEvNT_6ParamsE:
        .type           _ZN7cutlass13device_kernelINS_4gemm6kernel13GemmUniversalIN4cute5tupleIJiiiiEEENS1_10collective13CollectiveMmaINS1_35MainloopSm100TmaUmmaWarpSpecializedILi34ELi2ELi4ENS5_IJNS4_1CILi1EEESB_SB_EEEEENS5_IJNSA_ILi128EEENSA_ILi64EEENSA_ILi32EEEEEENS_12float_e4m3_tENS5_IJlSB_lEEENS_12float_e5m2_tENS5_IJSB_llEEENS4_8TiledMMAINS4_8MMA_AtomIJNS4_10MMA_TraitsINS4_19SM100_MMA_F8F6F4_SSEJSI_SK_fSE_SF_NS4_17integral_constantINS4_4UMMA5MajorELSS_0EEENSQ_ISS_LSS_1EEENSQ_INSR_7ScaleInELSV_0EEESW_EEEEEENS4_6LayoutISC_NS5_IJNSA_ILi0EEES10_S10_EEEEENS5_IJNS4_10UnderscoreES13_S13_EEEEENS4_13SM90_TMA_LOADENS4_14ComposedLayoutINS4_7SwizzleILi1ELi4ELi3EEENS4_18smem_ptr_flag_bitsILi8EEENSZ_INS5_IJNSA_ILi8EEESG_EEENS5_IJSG_SB_EEEEEEEvNS4_8identityES16_NS17_INS18_ILi2ELi4ELi3EEES1B_NSZ_INS5_IJSF_S1C_EEENS5_IJSB_SF_EEEEEEEvS1H_EENS_8epilogue10collective18CollectiveEpilogueINS1O_23Sm100TmaWarpSpecializedILi1ELi1ELi64ELb0ELb0EEEJSH_NS5_IJNSZ_ISE_SB_EENSZ_ISF_SB_EEEEESI_SJ_SI_SJ_NS1O_6fusion15FusionCallbacksIS1S_NS1W_17LinearCombinationISI_fSI_fLNS_15FloatRoundStyleE2EEESH_S1V_JEEENS4_5SM1004TMEM4LOAD26SM100_TMEM_LOAD_32dp32b64xES16_NS17_IS1I_S1B_NSZ_INS5_IJS1C_SF_EEENS5_IJSF_SB_EEEEEEENS4_39AutoVectorizingCopyWithAssumedAlignmentILi128EEENS4_14SM90_TMA_STOREES29_S2B_S2B_EEEvvEEEEvNT_6ParamsE,@function
        .size           _ZN7cutlass13device_kernelINS_4gemm6kernel13GemmUniversalIN4cute5tupleIJiiiiEEENS1_10collective13CollectiveMmaINS1_35MainloopSm100TmaUmmaWarpSpecializedILi34ELi2ELi4ENS5_IJNS4_1CILi1EEESB_SB_EEEEENS5_IJNSA_ILi128EEENSA_ILi64EEENSA_ILi32EEEEEENS_12float_e4m3_tENS5_IJlSB_lEEENS_12float_e5m2_tENS5_IJSB_llEEENS4_8TiledMMAINS4_8MMA_AtomIJNS4_10MMA_TraitsINS4_19SM100_MMA_F8F6F4_SSEJSI_SK_fSE_SF_NS4_17integral_constantINS4_4UMMA5MajorELSS_0EEENSQ_ISS_LSS_1EEENSQ_INSR_7ScaleInELSV_0EEESW_EEEEEENS4_6LayoutISC_NS5_IJNSA_ILi0EEES10_S10_EEEEENS5_IJNS4_10UnderscoreES13_S13_EEEEENS4_13SM90_TMA_LOADENS4_14ComposedLayoutINS4_7SwizzleILi1ELi4ELi3EEENS4_18smem_ptr_flag_bitsILi8EEENSZ_INS5_IJNSA_ILi8EEESG_EEENS5_IJSG_SB_EEEEEEEvNS4_8identityES16_NS17_INS18_ILi2ELi4ELi3EEES1B_NSZ_INS5_IJSF_S1C_EEENS5_IJSB_SF_EEEEEEEvS1H_EENS_8epilogue10collective18CollectiveEpilogueINS1O_23Sm100TmaWarpSpecializedILi1ELi1ELi64ELb0ELb0EEEJSH_NS5_IJNSZ_ISE_SB_EENSZ_ISF_SB_EEEEESI_SJ_SI_SJ_NS1O_6fusion15FusionCallbacksIS1S_NS1W_17LinearCombinationISI_fSI_fLNS_15FloatRoundStyleE2EEESH_S1V_JEEENS4_5SM1004TMEM4LOAD26SM100_TMEM_LOAD_32dp32b64xES16_NS17_IS1I_S1B_NSZ_INS5_IJS1C_SF_EEENS5_IJSF_SB_EEEEEEENS4_39AutoVectorizingCopyWithAssumedAlignmentILi128EEENS4_14SM90_TMA_STOREES29_S2B_S2B_EEEvvEEEEvNT_6ParamsE,(.L_x_219 - _ZN7cutlass13device_kernelINS_4gemm6kernel13GemmUniversalIN4cute5tupleIJiiiiEEENS1_10collective13CollectiveMmaINS1_35MainloopSm100TmaUmmaWarpSpecializedILi34ELi2ELi4ENS5_IJNS4_1CILi1EEESB_SB_EEEEENS5_IJNSA_ILi128EEENSA_ILi64EEENSA_ILi32EEEEEENS_12float_e4m3_tENS5_IJlSB_lEEENS_12float_e5m2_tENS5_IJSB_llEEENS4_8TiledMMAINS4_8MMA_AtomIJNS4_10MMA_TraitsINS4_19SM100_MMA_F8F6F4_SSEJSI_SK_fSE_SF_NS4_17integral_constantINS4_4UMMA5MajorELSS_0EEENSQ_ISS_LSS_1EEENSQ_INSR_7ScaleInELSV_0EEESW_EEEEEENS4_6LayoutISC_NS5_IJNSA_ILi0EEES10_S10_EEEEENS5_IJNS4_10UnderscoreES13_S13_EEEEENS4_13SM90_TMA_LOADENS4_14ComposedLayoutINS4_7SwizzleILi1ELi4ELi3EEENS4_18smem_ptr_flag_bitsILi8EEENSZ_INS5_IJNSA_ILi8EEESG_EEENS5_IJSG_SB_EEEEEEEvNS4_8identityES16_NS17_INS18_ILi2ELi4ELi3EEES1B_NSZ_INS5_IJSF_S1C_EEENS5_IJSB_SF_EEEEEEEvS1H_EENS_8epilogue10collective18CollectiveEpilogueINS1O_23Sm100TmaWarpSpecializedILi1ELi1ELi64ELb0ELb0EEEJSH_NS5_IJNSZ_ISE_SB_EENSZ_ISF_SB_EEEEESI_SJ_SI_SJ_NS1O_6fusion15FusionCallbacksIS1S_NS1W_17LinearCombinationISI_fSI_fLNS_15FloatRoundStyleE2EEESH_S1V_JEEENS4_5SM1004TMEM4LOAD26SM100_TMEM_LOAD_32dp32b64xES16_NS17_IS1I_S1B_NSZ_INS5_IJS1C_SF_EEENS5_IJSF_SB_EEEEEEENS4_39AutoVectorizingCopyWithAssumedAlignmentILi128EEENS4_14SM90_TMA_STOREES29_S2B_S2B_EEEvvEEEEvNT_6ParamsE)
        .other          _ZN7cutlass13device_kernelINS_4gemm6kernel13GemmUniversalIN4cute5tupleIJiiiiEEENS1_10collective13CollectiveMmaINS1_35MainloopSm100TmaUmmaWarpSpecializedILi34ELi2ELi4ENS5_IJNS4_1CILi1EEESB_SB_EEEEENS5_IJNSA_ILi128EEENSA_ILi64EEENSA_ILi32EEEEEENS_12float_e4m3_tENS5_IJlSB_lEEENS_12float_e5m2_tENS5_IJSB_llEEENS4_8TiledMMAINS4_8MMA_AtomIJNS4_10MMA_TraitsINS4_19SM100_MMA_F8F6F4_SSEJSI_SK_fSE_SF_NS4_17integral_constantINS4_4UMMA5MajorELSS_0EEENSQ_ISS_LSS_1EEENSQ_INSR_7ScaleInELSV_0EEESW_EEEEEENS4_6LayoutISC_NS5_IJNSA_ILi0EEES10_S10_EEEEENS5_IJNS4_10UnderscoreES13_S13_EEEEENS4_13SM90_TMA_LOADENS4_14ComposedLayoutINS4_7SwizzleILi1ELi4ELi3EEENS4_18smem_ptr_flag_bitsILi8EEENSZ_INS5_IJNSA_ILi8EEESG_EEENS5_IJSG_SB_EEEEEEEvNS4_8identityES16_NS17_INS18_ILi2ELi4ELi3EEES1B_NSZ_INS5_IJSF_S1C_EEENS5_IJSB_SF_EEEEEEEvS1H_EENS_8epilogue10collective18CollectiveEpilogueINS1O_23Sm100TmaWarpSpecializedILi1ELi1ELi64ELb0ELb0EEEJSH_NS5_IJNSZ_ISE_SB_EENSZ_ISF_SB_EEEEESI_SJ_SI_SJ_NS1O_6fusion15FusionCallbacksIS1S_NS1W_17LinearCombinationISI_fSI_fLNS_15FloatRoundStyleE2EEESH_S1V_JEEENS4_5SM1004TMEM4LOAD26SM100_TMEM_LOAD_32dp32b64xES16_NS17_IS1I_S1B_NSZ_INS5_IJS1C_SF_EEENS5_IJSF_SB_EEEEEEENS4_39AutoVectorizingCopyWithAssumedAlignmentILi128EEENS4_14SM90_TMA_STOREES29_S2B_S2B_EEEvvEEEEvNT_6ParamsE,@"STO_CUDA_ENTRY STV_DEFAULT"
_ZN7cutlass13device_kernelINS_4gemm6kernel13GemmUniversalIN4cute5tupleIJiiiiEEENS1_10collective13CollectiveMmaINS1_35MainloopSm100TmaUmmaWarpSpecializedILi34ELi2ELi4ENS5_IJNS4_1CILi1EEESB_SB_EEEEENS5_IJNSA_ILi128EEENSA_ILi64EEENSA_ILi32EEEEEENS_12float_e4m3_tENS5_IJlSB_lEEENS_12float_e5m2_tENS5_IJSB_llEEENS4_8TiledMMAINS4_8MMA_AtomIJNS4_10MMA_TraitsINS4_19SM100_MMA_F8F6F4_SSEJSI_SK_fSE_SF_NS4_17integral_constantINS4_4UMMA5MajorELSS_0EEENSQ_ISS_LSS_1EEENSQ_INSR_7ScaleInELSV_0EEESW_EEEEEENS4_6LayoutISC_NS5_IJNSA_ILi0EEES10_S10_EEEEENS5_IJNS4_10UnderscoreES13_S13_EEEEENS4_13SM90_TMA_LOADENS4_14ComposedLayoutINS4_7SwizzleILi1ELi4ELi3EEENS4_18smem_ptr_flag_bitsILi8EEENSZ_INS5_IJNSA_ILi8EEESG_EEENS5_IJSG_SB_EEEEEEEvNS4_8identityES16_NS17_INS18_ILi2ELi4ELi3EEES1B_NSZ_INS5_IJSF_S1C_EEENS5_IJSB_SF_EEEEEEEvS1H_EENS_8epilogue10collective18CollectiveEpilogueINS1O_23Sm100TmaWarpSpecializedILi1ELi1ELi64ELb0ELb0EEEJSH_NS5_IJNSZ_ISE_SB_EENSZ_ISF_SB_EEEEESI_SJ_SI_SJ_NS1O_6fusion15FusionCallbacksIS1S_NS1W_17LinearCombinationISI_fSI_fLNS_15FloatRoundStyleE2EEESH_S1V_JEEENS4_5SM1004TMEM4LOAD26SM100_TMEM_LOAD_32dp32b64xES16_NS17_IS1I_S1B_NSZ_INS5_IJS1C_SF_EEENS5_IJSF_SB_EEEEEEENS4_39AutoVectorizingCopyWithAssumedAlignmentILi128EEENS4_14SM90_TMA_STOREES29_S2B_S2B_EEEvvEEEEvNT_6ParamsE:
[----:B------:R-:W1:Y:S01]  /*0000*/  LDC R1, c[0x0][0x37c] ;  /* 0x0000df00ff017b82 */ /* 0x000e620000000800 */
[----:B------:R-:W2:Y:S01]  /*0010*/  S2R R166, SR_TID.X ;  /* 0x0000000000a67919 */ /* 0x000ea20000002100 */
[----:B------:R-:W3:Y:S01]  /*0020*/  LDCU.64 UR4, c[0x0][0x890] ;  /* 0x00011200ff0477ac */ /* 0x000ee20008000a00 */
[----:B------:R-:W-:Y:S02]  /*0030*/  PRMT R164, RZ, 0x7610, R164 ;  /* 0x00007610ffa47816 */ /* 0x000fe400000000a4 */
[----:B------:R-:W-:Y:S01]  /*0040*/  ELECT P5, URZ, PT ;  /* 0x0000000000ff782f */ /* 0x000fe200038a0000 */
[----:B------:R-:W4:Y:S01]  /*0050*/  LDCU.64 UR40, c[0x0][0x358] ;  /* 0x00006b00ff2877ac */ /* 0x000f220008000a00 */
[----:B---3--:R-:W-:-:S04]  /*0060*/  UISETP.NE.U32.AND UP0, UPT, UR4, URZ, UPT ;  /* 0x000000ff0400728c */ /* 0x008fc8000bf05070 */
[----:B------:R-:W-:Y:S01]  /*0070*/  UISETP.NE.AND.EX UP0, UPT, UR5, URZ, UPT, UP0 ;  /* 0x000000ff0500728c */ /* 0x000fe2000bf05300 */
[----:B--2---:R-:W-:-:S05]  /*0080*/  SHF.R.U32.HI R169, RZ, 0x5, R166 ;  /* 0x00000005ffa97819 */ /* 0x004fca00000116a6 */
[----:B------:R-:W2:Y:S02]  /*0090*/  SHFL.IDX PT, R0, R169, RZ, 0x1f ;  /* 0x00001fffa9007589 */ /* 0x000ea400000e0000 */
[----:B--2---:R-:W-:Y:S01]  /*00a0*/  R2UR UR8, R0 ;  /* 0x00000000000872ca */ /* 0x004fe200000e0000 */
[----:B-1--4-:R-:W-:-:S14]  /*00b0*/  BRA.U UP0, `(.L_x_0) ;  /* 0x00000001002c7547 */ /* 0x012fdc000b800000 */
[----:B------:R-:W1:Y:S02]  /*00c0*/  LDCU.64 UR6, c[0x0][0x888] ;  /* 0x00011100ff0677ac */ /* 0x000e640008000a00 */
[----:B-1----:R-:W-:-:S04]  /*00d0*/  UISETP.NE.U32.AND UP0, UPT, UR6, URZ, UPT ;  /* 0x000000ff0600728c */ /* 0x002fc8000bf05070 */
[----:B------:R-:W-:-:S09]  /*00e0*/  UISETP.NE.AND.EX UP0, UPT, UR7, URZ, UPT, UP0 ;  /* 0x000000ff0700728c */ /* 0x000fd2000bf05300 */
[----:B------:R-:W-:Y:S05]  /*00f0*/  BRA.U !UP0, `(.L_x_1) ;  /* 0x0000000108107547 */ /* 0x000fea000b800000 */
[----:B------:R-:W1:Y:S02]  /*0100*/  LDC.64 R2, c[0x0][0x888] ;  /* 0x00022200ff027b82 */ /* 0x000e640000000a00 */
[----:B-1----:R1:W5:Y:S01]  /*0110*/  LDG.E R81, desc[UR40][R2.64] ;  /* 0x0000002802517981 */ /* 0x002362000c1e1900 */
[----:B------:R-:W-:Y:S01]  /*0120*/  HFMA2 R164, -RZ, RZ, 0, 5.9604644775390625e-08 ;  /* 0x00000001ffa47431 */ /* 0x000fe200000001ff */
[----:B------:R-:W-:Y:S05]  /*0130*/  BRA `(.L_x_0) ;  /* 0x00000000000c7947 */ /* 0x000fea0003800000 */
.L_x_1:
[----:B------:R-:W1:Y:S01]  /*0140*/  LDCU UR6, c[0x0][0x880] ;  /* 0x00011000ff0677ac */ /* 0x000e620008000800 */
[----:B------:R-:W-:Y:S01]  /*0150*/  HFMA2 R164, -RZ, RZ, 0, 5.9604644775390625e-08 ;  /* 0x00000001ffa47431 */ /* 0x000fe200000001ff */
[----:B-1----:R-:W-:-:S07]  /*0160*/  MOV R81, UR6 ;  /* 0x0000000600517c02 */ /* 0x002fce0008000f00 */
.L_x_0:
[----:B------:R-:W2:Y:S02]  /*0170*/  LDCU.64 UR6, c[0x0][0x8b0] ;  /* 0x00011600ff0677ac */ /* 0x000ea40008000a00 */
[----:B--2---:R-:W-:-:S04]  /*0180*/  UISETP.NE.U32.AND UP0, UPT, UR6, URZ, UPT ;  /* 0x000000ff0600728c */ /* 0x004fc8000bf05070 */
[----:B------:R-:W-:-:S09]  /*0190*/  UISETP.NE.AND.EX UP0, UPT, UR7, URZ, UPT, UP0 ;  /* 0x000000ff0700728c */ /* 0x000fd2000bf05300 */
[----:B------:R-:W-:Y:S05]  /*01a0*/  BRA.U UP0, `(.L_x_2) ;  /* 0x0000000100247547 */ /* 0x000fea000b800000 */
[----:B------:R-:W2:Y:S02]  /*01b0*/  LDCU.64 UR6, c[0x0][0x8a8] ;  /* 0x00011500ff0677ac */ /* 0x000ea40008000a00 */
[----:B--2---:R-:W-:-:S04]  /*01c0*/  UISETP.NE.U32.AND UP0, UPT, UR6, URZ, UPT ;  /* 0x000000ff0600728c */ /* 0x004fc8000bf05070 */
[----:B------:R-:W-:-:S09]  /*01d0*/  UISETP.NE.AND.EX UP0, UPT, UR7, URZ, UPT, UP0 ;  /* 0x000000ff0700728c */ /* 0x000fd2000bf05300 */
[----:B------:R-:W-:Y:S05]  /*01e0*/  BRA.U !UP0, `(.L_x_3) ;  /* 0x00000001080c7547 */ /* 0x000fea000b800000 */
[----:B------:R-:W2:Y:S02]  /*01f0*/  LDC.64 R78, c[0x0][0x8a8] ;  /* 0x00022a00ff4e7b82 */ /* 0x000ea40000000a00 */
[----:B--2---:R2:W5:Y:S01]  /*0200*/  LDG.E R78, desc[UR40][R78.64] ;  /* 0x000000284e4e7981 */ /* 0x004562000c1e1900 */
[----:B------:R-:W-:Y:S05]  /*0210*/  BRA `(.L_x_2) ;  /* 0x0000000000087947 */ /* 0x000fea0003800000 */
.L_x_3:
[----:B------:R-:W2:Y:S02]  /*0220*/  LDCU UR6, c[0x0][0x8a0] ;  /* 0x00011400ff0677ac */ /* 0x000ea40008000800 */
[----:B--2---:R-:W-:Y:S02]  /*0230*/  MOV R78, UR6 ;  /* 0x00000006004e7c02 */ /* 0x004fe40008000f00 */
.L_x_2:
[----:B------:R-:W-:Y:S01]  /*0240*/  IMAD.U32 R0, RZ, RZ, UR8 ;  /* 0x00000008ff007e24 */ /* 0x000fe2000f8e00ff */
[----:B------:R-:W-:Y:S04]  /*0250*/  BSSY.RECONVERGENT B0, `(.L_x_4) ;  /* 0x000000c000007945 */ /* 0x000fe80003800200 */
[C---:B------:R-:W-:Y:S02]  /*0260*/  ISETP.NE.OR P1, PT, R0.reuse, 0x1, !P5 ;  /* 0x000000010000780c */ /* 0x040fe40006f25670 */
[----:B------:R-:W-:-:S11]  /*0270*/  ISETP.NE.OR P0, PT, R0, 0x3, !P5 ;  /* 0x000000030000780c */ /* 0x000fd60006f05670 */
[----:B------:R-:W-:Y:S05]  /*0280*/  @P1 BRA `(.L_x_5) ;  /* 0x0000000000201947 */ /* 0x000fea0003800000 */
[----:B------:R-:W3:Y:S02]  /*0290*/  LDCU.64 UR6, c[0x0][0x348] ;  /* 0x00006900ff0677ac */ /* 0x000ee40008000a00 */
[----:B---3--:R-:W-:Y:S02]  /*02a0*/  UIADD3 UR10, UP1, UPT, UR6, 0x80, URZ ;  /* 0x00000080060a7890 */ /* 0x008fe4000ff3e0ff */
[----:B------:R-:W-:Y:S02]  /*02b0*/  UIADD3 UR6, UP0, UPT, UR6, 0x180, URZ ;  /* 0x0000018006067890 */ /* 0x000fe4000ff1e0ff */
[----:B------:R-:W-:Y:S02]  /*02c0*/  UIADD3.X UR11, UPT, UPT, URZ, UR7, URZ, UP1, !UPT ;  /* 0x00000007ff0b7290 */ /* 0x000fe40008ffe4ff */
[----:B------:R-:W-:-:S07]  /*02d0*/  UIADD3.X UR7, UPT, UPT, URZ, UR7, URZ, UP0, !UPT ;  /* 0x00000007ff077290 */ /* 0x000fce00087fe4ff */
[----:B------:R3:W-:Y:S02]  /*02e0*/  UTMACCTL.PF [UR10] ;  /* 0x000000000a0079b9 */ /* 0x0007e40008040000 */
[----:B------:R3:W-:Y:S02]  /*02f0*/  UTMACCTL.PF [UR6] ;  /* 0x00000000060079b9 */ /* 0x0007e40008040000 */
[----:B---3--:R-:W-:Y:S01]  /*0300*/  NOP ;  /* 0x0000000000007918 */ /* 0x008fe20000000000 */
.L_x_5:
[----:B------:R-:W-:Y:S05]  /*0310*/  BSYNC.RECONVERGENT B0 ;  /* 0x0000000000007941 */ /* 0x000fea0003800200 */
.L_x_4:
[----:B------:R-:W-:Y:S04]  /*0320*/  BSSY.RECONVERGENT B0, `(.L_x_6) ;  /* 0x000000a000007945 */ /* 0x000fe80003800200 */
        /* <DEDUP_REMOVED lines=9> */
.L_x_7:
[----:B------:R-:W-:Y:S05]  /*03c0*/  BSYNC.RECONVERGENT B0 ;  /* 0x0000000000007941 */ /* 0x000fea0003800200 */
.L_x_6:
[----:B------:R-:W3:Y:S01]  /*03d0*/  LDCU.64 UR6, c[0x0][0x888] ;  /* 0x00011100ff0677ac */ /* 0x000ee20008000a00 */
[----:B------:R-:W-:Y:S02]  /*03e0*/  UISETP.EQ.U32.AND UP1, UPT, UR4, URZ, UPT ;  /* 0x000000ff0400728c */ /* 0x000fe4000bf22070 */
[----:B------:R-:W-:Y:S02]  /*03f0*/  UPLOP3.LUT UP2, UPT, UPT, UPT, UPT, 0x80, 0x8 ;  /* 0x000000000008789c */ /* 0x000fe40003f4f070 */
[----:B---3--:R-:W-:-:S04]  /*0400*/  UISETP.NE.U32.AND UP0, UPT, UR6, URZ, UPT ;  /* 0x000000ff0600728c */ /* 0x008fc8000bf05070 */
[----:B------:R-:W-:-:S04]  /*0410*/  UISETP.NE.AND.EX UP0, UPT, UR7, URZ, UPT, UP0 ;  /* 0x000000ff0700728c */ /* 0x000fc8000bf05300 */
[----:B------:R-:W-:-:S04]  /*0420*/  UISETP.EQ.OR.EX UP3, UPT, UR5, URZ, !UP0, UP1 ;  /* 0x000000ff0500728c */ /* 0x000fc8000c762710 */
[----:B------:R-:W-:-:S05]  /*0430*/  UP2UR UR44, UPR, URZ, 0x8 ;  /* 0x00000008ff2c7883 */ /* 0x000fca0008000000 */
[----:B------:R-:W-:Y:S07]  /*0440*/  BRA.U !UP3, `(.L_x_8) ;  /* 0x000000010b207547 */ /* 0x000fee000b800000 */
[----:B------:R-:W-:Y:S01]  /*0450*/  UISETP.NE.U32.AND UP2, UPT, UR4, URZ, UPT ;  /* 0x000000ff0400728c */ /* 0x000fe2000bf45070 */
[----:B-----5:R-:W-:Y:S01]  /*0460*/  FSETP.NEU.AND P0, PT, R81, RZ, PT ;  /* 0x000000ff5100720b */ /* 0x020fe20003f0d000 */
[----:B------:R-:W-:Y:S02]  /*0470*/  USEL UR4, URZ, 0xffffffff, UP0 ;  /* 0xffffffffff047887 */ /* 0x000fe40008000000 */
[----:B------:R-:W-:-:S10]  /*0480*/  UISETP.NE.AND.EX UP2, UPT, UR5, URZ, UPT, UP2 ;  /* 0x000000ff0500728c */ /* 0x000fd4000bf45320 */
[----:B------:R-:W-:Y:S01]  /*0490*/  VOTEU.ANY UP1, P0 ;  /* 0x0000000000ff7886 */ /* 0x000fe20000020100 */
[----:B------:R-:W-:-:S04]  /*04a0*/  @!UP2 USEL UR4, URZ, 0xffffffff, UP1 ;  /* 0xffffffffff04a887 */ /* 0x000fc80008800000 */
[----:B------:R-:W-:-:S04]  /*04b0*/  ULOP3.LUT UR4, UR4, 0x1, URZ, 0xc0, !UPT ;  /* 0x0000000104047892 */ /* 0x000fc8000f8ec0ff */
[----:B------:R-:W-:-:S11]  /*04c0*/  UISETP.NE.U32.AND UP2, UPT, UR4, 0x1, UPT ;  /* 0x000000010400788c */ /* 0x000fd6000bf45070 */
.L_x_8:
[----:B-1----:R-:W1:Y:S01]  /*04d0*/  SHFL.IDX PT, R2, R169, RZ, 0x1f ;  /* 0x00001fffa9027589 */ /* 0x002e6200000e0000 */
[----:B------:R-:W-:-:S04]  /*04e0*/  UISETP.NE.AND UP1, UPT, UR8, 0x2, UPT ;  /* 0x000000020800788c */ /* 0x000fc8000bf25270 */
[----:B------:R-:W-:Y:S01]  /*04f0*/  USEL UR13, URZ, 0x1, UP1 ;  /* 0x00000001ff0d7887 */ /* 0x000fe20008800000 */
[----:B-1----:R-:W-:-:S13]  /*0500*/  ISETP.NE.AND P0, PT, R2, RZ, PT ;  /* 0x000000ff0200720c */ /* 0x002fda0003f05270 */
[----:B------:R-:W-:Y:S05]  /*0510*/  @P0 BRA `(.L_x_9) ;  /* 0x0000000400440947 */ /* 0x000fea0003800000 */
[----:B------:R-:W-:Y:S01]  /*0520*/  ELECT P0, URZ, PT ;  /* 0x0000000000ff782f */ /* 0x000fe20003800000 */
[----:B------:R-:W-:-:S12]  /*0530*/  BSSY.RECONVERGENT B0, `(.L_x_9) ;  /* 0x000004f000007945 */ /* 0x000fd80003800200 */
[----:B------:R-:W-:Y:S05]  /*0540*/  @!P0 BRA `(.L_x_10) ;  /* 0x0000000400348947 */ /* 0x000fea0003800000 */
[----:B------:R-:W1:Y:S01]  /*0550*/  S2UR UR5, SR_CgaCtaId ;  /* 0x00000000000579c3 */ /* 0x000e620000008800 */
[----:B------:R-:W-:Y:S01]  /*0560*/  UMOV UR6, 0x400 ;  /* 0x0000040000067882 */ /* 0x000fe20000000000 */
[----:B------:R-:W-:Y:S01]  /*0570*/  UMOV UR4, 0x1 ;  /* 0x0000000100047882 */ /* 0x000fe20000000000 */
[----:B-1----:R-:W-:Y:S02]  /*0580*/  ULEA UR5, UR5, UR6, 0x18 ;  /* 0x0000000605057291 */ /* 0x002fe4000f8ec0ff */
[----:B------:R-:W-:-:S04]  /*0590*/  UIADD3 UR6, UPT, UPT, -UR4, 0x100000, URZ ;  /* 0x0010000004067890 */ /* 0x000fc8000fffe1ff */
[----:B------:R-:W-:Y:S02]  /*05a0*/  USHF.L.U32 UR7, UR6, 0xb, URZ ;  /* 0x0000000b06077899 */ /* 0x000fe400080006ff */
[----:B------:R-:W-:Y:S01]  /*05b0*/  USHF.L.U32 UR6, UR6, 0x1, URZ ;  /* 0x0000000106067899 */ /* 0x000fe200080006ff */
[----:B------:R-:W1:Y:S11]  /*05c0*/  FENCE.VIEW.ASYNC.S ;  /* 0x00000000000073c6 */ /* 0x000e760000000000 */
[----:B-1----:R1:W3:Y:S01]  /*05d0*/  SYNCS.EXCH.64 URZ, [UR5], UR6 ;  /* 0x0000000605ff75b2 */ /* 0x0022e20008000100 */
[----:B------:R1:W4:Y:S01]  /*05e0*/  SYNCS.EXCH.64 URZ, [UR5+0x110], UR6 ;  /* 0x0001100605ff75b2 */ /* 0x0003220008000100 */
[----:B------:R1:W1:Y:S01]  /*05f0*/  SYNCS.EXCH.64 URZ, [UR5+0x8], UR6 ;  /* 0x0000080605ff75b2 */ /* 0x0002620008000100 */
        /* <DEDUP_REMOVED lines=65> */
[----:B---34-:R-:W-:Y:S01]  /*0a10*/  NOP ;  /* 0x0000000000007918 */ /* 0x018fe20000000000 */
.L_x_10:
[----:B-1----:R-:W-:Y:S05]  /*0a20*/  BSYNC.RECONVERGENT B0 ;  /* 0x0000000000007941 */ /* 0x002fea0003800200 */
.L_x_9:
[----:B------:R-:W1:Y:S01]  /*0a30*/  SHFL.IDX PT, R2, R169, RZ, 0x1f ;  /* 0x00001fffa9027589 */ /* 0x000e6200000e0000 */
[----:B------:R-:W-:Y:S01]  /*0a40*/  NOP ;  /* 0x0000000000007918 */ /* 0x000fe20000000000 */
[----:B-1----:R-:W-:-:S13]  /*0a50*/  ISETP.NE.AND P0, PT, R2, 0x1, PT ;  /* 0x000000010200780c */ /* 0x002fda0003f05270 */
[----:B------:R-:W-:Y:S05]  /*0a60*/  @P0 BRA `(.L_x_11) ;  /* 0x0000000000400947 */ /* 0x000fea0003800000 */
[----:B------:R-:W1:Y:S01]  /*0a70*/  S2UR UR6, SR_CgaCtaId ;  /* 0x00000000000679c3 */ /* 0x000e620000008800 */
[----:B------:R-:W-:Y:S01]  /*0a80*/  UMOV UR7, 0x400 ;  /* 0x0000040000077882 */ /* 0x000fe20000000000 */
[----:B------:R-:W-:Y:S01]  /*0a90*/  UMOV UR5, 0x20 ;  /* 0x0000002000057882 */ /* 0x000fe20000000000 */
[----:B------:R-:W-:Y:S01]  /*0aa0*/  UMOV UR4, 0x80 ;  /* 0x0000008000047882 */ /* 0x000fe20000000000 */
[----:B------:R-:W-:-:S04]  /*0ab0*/  UIADD3 UR10, UPT, UPT, -UR5, 0x100000, URZ ;  /* 0x00100000050a7890 */ /* 0x000fc8000fffe1ff */
[----:B------:R-:W-:Y:S02]  /*0ac0*/  USHF.L.U32 UR11, UR10, 0xb, URZ ;  /* 0x0000000b0a0b7899 */ /* 0x000fe400080006ff */
[----:B------:R-:W-:Y:S02]  /*0ad0*/  USHF.L.U32 UR10, UR10, 0x1, URZ ;  /* 0x000000010a0a7899 */ /* 0x000fe400080006ff */
[----:B------:R-:W-:-:S04]  /*0ae0*/  UIADD3 UR4, UPT, UPT, -UR4, 0x100000, URZ ;  /* 0x0010000004047890 */ /* 0x000fc8000fffe1ff */
[----:B------:R-:W-:Y:S02]  /*0af0*/  USHF.L.U32 UR5, UR4, 0xb, URZ ;  /* 0x0000000b04057899 */ /* 0x000fe400080006ff */
[----:B------:R-:W-:Y:S01]  /*0b00*/  USHF.L.U32 UR4, UR4, 0x1, URZ ;  /* 0x0000000104047899 */ /* 0x000fe200080006ff */
[----:B------:R-:W-:Y:S01]  /*0b10*/  ELECT P0, URZ, PT ;  /* 0x0000000000ff782f */ /* 0x000fe20003800000 */
[----:B-1----:R-:W-:Y:S01]  /*0b20*/  ULEA UR6, UR6, UR7, 0x18 ;  /* 0x0000000706067291 */ /* 0x002fe2000f8ec0ff */
[----:B------:R-:W1:Y:S11]  /*0b30*/  FENCE.VIEW.ASYNC.S ;  /* 0x00000000000073c6 */ /* 0x000e760000000000 */
[----:B-1----:R1:W3:Y:S01]  /*0b40*/  SYNCS.EXCH.64 URZ, [UR6+0x220], UR10 ;  /* 0x0002200a06ff75b2 */ /* 0x0022e20008000100 */
[----:B------:R1:W4:Y:S01]  /*0b50*/  SYNCS.EXCH.64 URZ, [UR6+0x228], UR4 ;  /* 0x0002280406ff75b2 */ /* 0x0003220008000100 */
[----:B------:R-:W-:Y:S01]  /*0b60*/  NOP ;  /* 0x0000000000007918 */ /* 0x000fe20000000000 */
.L_x_11:
[----:B------:R-:W2:Y:S01]  /*0b70*/  SHFL.IDX PT, R2, R169, RZ, 0x1f ;  /* 0x00001fffa9027589 */ /* 0x000ea200000e0000 */
[----:B------:R-:W-:Y:S01]  /*0b80*/  NOP ;  /* 0x0000000000007918 */ /* 0x000fe20000000000 */
[----:B--2---:R-:W-:-:S13]  /*0b90*/  ISETP.NE.AND P0, PT, R2, 0x3, PT ;  /* 0x000000030200780c */ /* 0x004fda0003f05270 */
[----:B------:R-:W-:Y:S05]  /*0ba0*/  @P0 BRA `(.L_x_12) ;  /* 0x0000000000300947 */ /* 0x000fea0003800000 */
[----:B-1----:R-:W1:Y:S01]  /*0bb0*/  S2UR UR5, SR_CgaCtaId ;  /* 0x00000000000579c3 */ /* 0x002e620000008800 */
[----:B------:R-:W-:Y:S01]  /*0bc0*/  UMOV UR6, 0x400 ;  /* 0x0000040000067882 */ /* 0x000fe20000000000 */
[----:B------:R-:W-:Y:S01]  /*0bd0*/  UMOV UR4, 0x20 ;  /* 0x0000002000047882 */ /* 0x000fe20000000000 */
[----:B------:R-:W-:Y:S01]  /*0be0*/  ELECT P0, URZ, PT ;  /* 0x0000000000ff782f */ /* 0x000fe20003800000 */
[----:B-1----:R-:W-:Y:S02]  /*0bf0*/  ULEA UR5, UR5, UR6, 0x18 ;  /* 0x0000000605057291 */ /* 0x002fe4000f8ec0ff */
[----:B------:R-:W-:-:S04]  /*0c00*/  UIADD3 UR6, UPT, UPT, -UR4, 0x100000, URZ ;  /* 0x0010000004067890 */ /* 0x000fc8000fffe1ff */
[----:B------:R-:W-:Y:S02]  /*0c10*/  USHF.L.U32 UR7, UR6, 0xb, URZ ;  /* 0x0000000b06077899 */ /* 0x000fe400080006ff */
[----:B------:R-:W-:Y:S01]  /*0c20*/  USHF.L.U32 UR6, UR6, 0x1, URZ ;  /* 0x0000000106067899 */ /* 0x000fe200080006ff */
[----:B------:R-:W1:Y:S11]  /*0c30*/  FENCE.VIEW.ASYNC.S ;  /* 0x00000000000073c6 */ /* 0x000e760000000000 */
[----:B-1----:R2:W1:Y:S01]  /*0c40*/  SYNCS.EXCH.64 URZ, [UR5+0x230], UR6 ;  /* 0x0002300605ff75b2 */ /* 0x0024620008000100 */
[----:B------:R2:W1:Y:S02]  /*0c50*/  SYNCS.EXCH.64 URZ, [UR5+0x238], UR6 ;  /* 0x0002380605ff75b2 */ /* 0x0004640008000100 */
[----:B--2---:R-:W-:Y:S01]  /*0c60*/  NOP ;  /* 0x0000000000007918 */ /* 0x004fe20000000000 */
.L_x_12:
[----:B------:R-:W2:Y:S01]  /*0c70*/  SHFL.IDX PT, R2, R169, RZ, 0x1f ;  /* 0x00001fffa9027589 */ /* 0x000ea200000e0000 */
[----:B------:R-:W-:Y:S01]  /*0c80*/  NOP ;  /* 0x0000000000007918 */ /* 0x000fe20000000000 */
[----:B--2---:R-:W-:-:S13]  /*0c90*/  ISETP.NE.AND P0, PT, R2, 0x4, PT ;  /* 0x000000040200780c */ /* 0x004fda0003f05270 */
[----:B------:R-:W-:Y:S05]  /*0ca0*/  @P0 BRA `(.L_x_13) ;  /* 0x00000000004c0947 */ /* 0x000fea0003800000 */
[----:B-1----:R-:W1:Y:S01]  /*0cb0*/  S2UR UR5, SR_CgaCtaId ;  /* 0x00000000000579c3 */ /* 0x002e620000008800 */
[----:B------:R-:W-:Y:S01]  /*0cc0*/  UMOV UR7, 0x100 ;  /* 0x0000010000077882 */ /* 0x000fe20000000000 */
[----:B------:R-:W-:Y:S01]  /*0cd0*/  UMOV UR6, 0x400 ;  /* 0x0000040000067882 */ /* 0x000fe20000000000 */
[----:B------:R-:W-:Y:S01]  /*0ce0*/  USEL UR7, UR7, 0xe0, UP2 ;  /* 0x000000e007077887 */ /* 0x000fe20009000000 */
[----:B------:R-:W-:Y:S01]  /*0cf0*/  UMOV UR4, 0x1 ;  /* 0x0000000100047882 */ /* 0x000fe20000000000 */
[----:B------:R-:W-:Y:S01]  /*0d00*/  ELECT P0, URZ, PT ;  /* 0x0000000000ff782f */ /* 0x000fe20003800000 */
[----:B------:R-:W-:-:S04]  /*0d10*/  UIADD3 UR10, UPT, UPT, -UR4, 0x100000, URZ ;  /* 0x00100000040a7890 */ /* 0x000fc8000fffe1ff */
[----:B------:R-:W-:Y:S02]  /*0d20*/  USHF.L.U32 UR11, UR10, 0xb, URZ ;  /* 0x0000000b0a0b7899 */ /* 0x000fe400080006ff */
[----:B------:R-:W-:Y:S02]  /*0d30*/  USHF.L.U32 UR10, UR10, 0x1, URZ ;  /* 0x000000010a0a7899 */ /* 0x000fe400080006ff */
[----:B-1----:R-:W-:Y:S02]  /*0d40*/  ULEA UR5, UR5, UR6, 0x18 ;  /* 0x0000000605057291 */ /* 0x002fe4000f8ec0ff */
[----:B------:R-:W-:-:S04]  /*0d50*/  UIADD3 UR6, UPT, UPT, -UR7, 0x100000, URZ ;  /* 0x0010000007067890 */ /* 0x000fc8000fffe1ff */
[----:B------:R-:W-:Y:S02]  /*0d60*/  USHF.L.U32 UR7, UR6, 0xb, URZ ;  /* 0x0000000b06077899 */ /* 0x000fe400080006ff */
[----:B------:R-:W-:Y:S01]  /*0d70*/  USHF.L.U32 UR6, UR6, 0x1, URZ ;  /* 0x0000000106067899 */ /* 0x000fe200080006ff */
[----:B------:R-:W1:Y:S03]  /*0d80*/  FENCE.VIEW.ASYNC.S ;  /* 0x00000000000073c6 */ /* 0x000e660000000000 */
[----:B-1----:R2:W1:Y:S08]  /*0d90*/  SYNCS.EXCH.64 URZ, [UR5+0x240], UR10 ;  /* 0x0002400a05ff75b2 */ /* 0x0024700008000100 */
[----:B------:R2:W1:Y:S01]  /*0da0*/  SYNCS.EXCH.64 URZ, [UR5+0x250], UR6 ;  /* 0x0002500605ff75b2 */ /* 0x0004620008000100 */
[----:B------:R2:W1:Y:S01]  /*0db0*/  SYNCS.EXCH.64 URZ, [UR5+0x248], UR10 ;  /* 0x0002480a05ff75b2 */ /* 0x0004620008000100 */
[----:B------:R2:W1:Y:S02]  /*0dc0*/  SYNCS.EXCH.64 URZ, [UR5+0x258], UR6 ;  /* 0x0002580605ff75b2 */ /* 0x0004640008000100 */
[----:B--2---:R-:W-:Y:S01]  /*0dd0*/  NOP ;  /* 0x0000000000007918 */ /* 0x004fe20000000000 */
.L_x_13:
[----:B------:R-:W2:Y:S01]  /*0de0*/  SHFL.IDX PT, R2, R169, RZ, 0x1f ;  /* 0x00001fffa9027589 */ /* 0x000ea200000e0000 */
[----:B------:R-:W-:Y:S01]  /*0df0*/  NOP ;  /* 0x0000000000007918 */ /* 0x000fe20000000000 */
[----:B--2---:R-:W-:-:S13]  /*0e00*/  ISETP.NE.AND P0, PT, R2, 0x5, PT ;  /* 0x000000050200780c */ /* 0x004fda0003f05270 */
[----:B------:R-:W-:Y:S05]  /*0e10*/  @P0 BRA `(.L_x_14) ;  /* 0x0000000000580947 */ /* 0x000fea0003800000 */
[----:B-1----:R-:W1:Y:S01]  /*0e20*/  S2UR UR6, SR_CgaCtaId ;  /* 0x00000000000679c3 */ /* 0x002e620000008800 */
        /* <DEDUP_REMOVED lines=12> */
[----:B-1----:R2:W1:Y:S01]  /*0ef0*/  SYNCS.EXCH.64 URZ, [UR6+0x260], UR10 ;  /* 0x0002600a06ff75b2 */ /* 0x0024620008000100 */
[----:B------:R2:W1:Y:S01]  /*0f00*/  SYNCS.EXCH.64 URZ, [UR6+0x280], UR4 ;  /* 0x0002800406ff75b2 */ /* 0x0004620008000100 */
[----:B------:R2:W1:Y:S01]  /*0f10*/  SYNCS.EXCH.64 URZ, [UR6+0x268], UR10 ;  /* 0x0002680a06ff75b2 */ /* 0x0004620008000100 */
[----:B------:R2:W1:Y:S01]  /*0f20*/  SYNCS.EXCH.64 URZ, [UR6+0x288], UR4 ;  /* 0x0002880406ff75b2 */ /* 0x0004620008000100 */
[----:B------:R2:W1:Y:S01]  /*0f30*/  SYNCS.EXCH.64 URZ, [UR6+0x270], UR10 ;  /* 0x0002700a06ff75b2 */ /* 0x0004620008000100 */
[----:B------:R2:W1:Y:S01]  /*0f40*/  SYNCS.EXCH.64 URZ, [UR6+0x290], UR4 ;  /* 0x0002900406ff75b2 */ /* 0x0004620008000100 */
[----:B------:R2:W1:Y:S01]  /*0f50*/  SYNCS.EXCH.64 URZ, [UR6+0x278], UR10 ;  /* 0x0002780a06ff75b2 */ /* 0x0004620008000100 */
[----:B------:R2:W1:Y:S02]  /*0f60*/  SYNCS.EXCH.64 URZ, [UR6+0x298], UR4 ;  /* 0x0002980406ff75b2 */ /* 0x0004640008000100 */
[----:B--2---:R-:W-:Y:S01]  /*0f70*/  NOP ;  /* 0x0000000000007918 */ /* 0x004fe20000000000 */
.L_x_14:
        /* <DEDUP_REMOVED lines=14> */
[----:B------:R2:W1:Y:S01]  /*1060*/  SYNCS.EXCH.64 URZ, [UR5+0x2b0], UR6 ;  /* 0x0002b00605ff75b2 */ /* 0x0004620008000100 */
[----:B------:R2:W1:Y:S01]  /*1070*/  SYNCS.EXCH.64 URZ, [UR5+0x2a8], UR6 ;  /* 0x0002a80605ff75b2 */ /* 0x0004620008000100 */
[----:B------:R2:W1:Y:S02]  /*1080*/  SYNCS.EXCH.64 URZ, [UR5+0x2b8], UR6 ;  /* 0x0002b80605ff75b2 */ /* 0x0004640008000100 */
[----:B--2---:R-:W-:Y:S01]  /*1090*/  NOP ;  /* 0x0000000000007918 */ /* 0x004fe20000000000 */
.L_x_15:
[----:B-1----:R-:W1:Y:S01]  /*10a0*/  S2UR UR5, SR_CTAID.X ;  /* 0x00000000000579c3 */ /* 0x002e620000002500 */
[----:B------:R-:W-:-:S05]  /*10b0*/  CS2R.32 R165, SR_CgaSize ;  /* 0x0000000000a57805 */ /* 0x000fca0000008a00 */
[----:B------:R-:W-:-:S05]  /*10c0*/  IMAD R165, R165, -0xa0, RZ ;  /* 0xffffff60a5a57824 */ /* 0x000fca00078e02ff */
[----:B------:R-:W-:-:S14]  /*10d0*/  R2UR UR7, R165 ;  /* 0x00000000a50772ca */ /* 0x000fdc00000e0000 */
[----:B------:R-:W2:Y:S01]  /*10e0*/  LDCU UR7, c[0x0][UR7+0x2b0] ;  /* 0x00005600070777ac */ /* 0x000ea20008000800 */
[----:B------:R-:W-:Y:S01]  /*10f0*/  NOP ;  /* 0x0000000000007918 */ /* 0x000fe20000000000 */
[----:B------:R-:W-:-:S05]  /*1100*/  CS2R.32 R165, SR_CgaSize ;  /* 0x0000000000a57805 */ /* 0x000fca0000008a00 */
[----:B------:R-:W-:-:S05]  /*1110*/  IMAD R165, R165, -0xa0, RZ ;  /* 0xffffff60a5a57824 */ /* 0x000fca00078e02ff */
[----:B------:R-:W-:-:S14]  /*1120*/  R2UR UR6, R165 ;  /* 0x00000000a50672ca */ /* 0x000fdc00000e0000 */
[----:B------:R-:W3:Y:S01]  /*1130*/  LDCU UR6, c[0x0][UR6+0x2b4] ;  /* 0x00005680060677ac */ /* 0x000ee20008000800 */
[----:B------:R-:W4:Y:S08]  /*1140*/  S2UR UR4, SR_CTAID.Y ;  /* 0x00000000000479c3 */ /* 0x000f300000002600 */
[----:B------:R-:W3:Y:S01]  /*1150*/  LDC R9, c[0x0][0xb24] ;  /* 0x0002c900ff097b82 */ /* 0x000ee20000000800 */
[----:B-1----:R-:W-:-:S02]  /*1160*/  I2FP.F32.U32 R5, UR5 ;  /* 0x0000000500057c45 */ /* 0x002fc40008201000 */
[----:B------:R-:W-:-:S05]  /*1170*/  CS2R.32 R3, SR_CgaSize ;  /* 0x0000000000037805 */ /* 0x000fca0000008a00 */
[----:B------:R-:W-:-:S06]  /*1180*/  IMAD R3, R3, -0xa0, RZ ;  /* 0xffffff6003037824 */ /* 0x000fcc00078e02ff */
[----:B------:R-:W1:Y:S01]  /*1190*/  LDC R3, c[0x0][R3+0x2a0] ;  /* 0x0000a80003037b82 */ /* 0x000e620000000800 */
[----:B------:R-:W-:Y:S01]  /*11a0*/  MOV R165, UR5 ;  /* 0x0000000500a57c02 */ /* 0x000fe20008000f00 */
[----:B--2---:R-:W-:Y:S01]  /*11b0*/  FMUL R5, R5, UR7 ;  /* 0x0000000705057c20 */ /* 0x004fe20008400000 */
[----:B----4-:R-:W-:Y:S02]  /*11c0*/  I2FP.F32.U32 R4, UR4 ;  /* 0x0000000400047c45 */ /* 0x010fe40008201000 */
[----:B------:R-:W-:-:S05]  /*11d0*/  CS2R.32 R2, SR_CgaSize ;  /* 0x0000000000027805 */ /* 0x000fca0000008a00 */
[----:B------:R-:W-:-:S06]  /*11e0*/  IMAD R2, R2, -0xa0, RZ ;  /* 0xffffff6002027824 */ /* 0x000fcc00078e02ff */
[----:B------:R-:W2:Y:S01]  /*11f0*/  LDC R2, c[0x0][R2+0x2a4] ;  /* 0x0000a90002027b82 */ /* 0x000ea20000000800 */
[----:B------:R-:W4:Y:S01]  /*1200*/  F2I.U32.TRUNC.NTZ R154, R5 ;  /* 0x00000005009a7305 */ /* 0x000f22000020f000 */
[----:B------:R-:W-:Y:S01]  /*1210*/  MOV R155, UR4 ;  /* 0x00000004009b7c02 */ /* 0x000fe20008000f00 */
[----:B---3--:R-:W-:-:S05]  /*1220*/  FMUL R4, R4, UR6 ;  /* 0x0000000604047c20 */ /* 0x008fca0008400000 */
[----:B------:R-:W-:Y:S01]  /*1230*/  BAR.SYNC.DEFER_BLOCKING 0x0 ;  /* 0x0000000000007b1d */ /* 0x000fe20000010000 */
[----:B------:R-:W-:-:S05]  /*1240*/  ISETP.GE.AND P0, PT, R9, 0x1, PT ;  /* 0x000000010900780c */ /* 0x000fca0003f06270 */
[----:B------:R-:W3:Y:S02]  /*1250*/  F2I.U32.TRUNC.NTZ R143, R4 ;  /* 0x00000004008f7305 */ /* 0x000ee4000020f000 */
[----:B------:R-:W2:Y:S01]  /*1260*/  S2UR UR36, SR_CTAID.Z ;  /* 0x00000000002479c3 */ /* 0x000ea20000002700 */
[----:B----4-:R-:W-:-:S05]  /*1270*/  IADD3 R154, PT, PT, -R154, RZ, RZ ;  /* 0x000000ff9a9a7210 */ /* 0x010fca0007ffe1ff */
[----:B-1----:R-:W-:Y:S01]  /*1280*/  IMAD R154, R3, R154, UR5 ;  /* 0x00000005039a7e24 */ /* 0x002fe2000f8e029a */
[----:B---3--:R-:W-:-:S05]  /*1290*/  IADD3 R143, PT, PT, -R143, RZ, RZ ;  /* 0x000000ff8f8f7210 */ /* 0x008fca0007ffe1ff */
[----:B--2---:R-:W-:Y:S01]  /*12a0*/  IMAD R143, R2, R143, UR4 ;  /* 0x00000004028f7e24 */ /* 0x004fe2000f8e028f */
[----:B------:R-:W-:Y:S06]  /*12b0*/  @!P0 BRA `(.L_x_16) ;  /* 0x0000000000b88947 */ /* 0x000fec0003800000 */
[----:B------:R-:W1:Y:S01]  /*12c0*/  LDC.64 R4, c[0x0][0xb18] ;  /* 0x0002c600ff047b82 */ /* 0x000e620000000a00 */
[----:B------:R-:W-:-:S07]  /*12d0*/  ISETP.NE.AND P0, PT, R9, 0x1, PT ;  /* 0x000000010900780c */ /* 0x000fce0003f05270 */
[----:B------:R-:W2:Y:S08]  /*12e0*/  LDC R10, c[0x0][0xb0c] ;  /* 0x0002c300ff0a7b82 */ /* 0x000eb00000000800 */
[----:B------:R-:W3:Y:S08]  /*12f0*/  LDC R11, c[0x0][0x370] ;  /* 0x0000dc00ff0b7b82 */ /* 0x000ef00000000800 */
[----:B------:R-:W4:Y:S01]  /*1300*/  LDC R12, c[0x0][0x374] ;  /* 0x0000dd00ff0c7b82 */ /* 0x000f220000000800 */
[----:B-1----:R-:W-:-:S07]  /*1310*/  ISETP.NE.AND P1, PT, R4, 0x1, PT ;  /* 0x000000010400780c */ /* 0x002fce0003f25270 */
[----:B------:R-:W3:Y:S01]  /*1320*/  LDC.64 R6, c[0x0][0xb10] ;  /* 0x0002c400ff067b82 */ /* 0x000ee20000000a00 */
[----:B--2---:R-:W-:-:S07]  /*1330*/  ISETP.NE.AND P2, PT, R10, 0x1, PT ;  /* 0x000000010a00780c */ /* 0x004fce0003f45270 */
[----:B------:R-:W1:Y:S08]  /*1340*/  LDC R8, c[0x0][0xb20] ;  /* 0x0002c800ff087b82 */ /* 0x000e700000000800 */
[----:B------:R-:W2:Y:S01]  /*1350*/  LDC.64 R2, c[0x0][0xb28] ;  /* 0x0002ca00ff027b82 */ /* 0x000ea20000000a00 */
[----:B----4-:R-:W-:-:S04]  /*1360*/  IMAD.HI.U32 R13, R12, R5, RZ ;  /* 0x000000050c0d7227 */ /* 0x010fc800078e00ff */
[----:B------:R-:W-:-:S04]  /*1370*/  IMAD.HI.U32 R5, R155, R5, RZ ;  /* 0x000000059b057227 */ /* 0x000fc800078e00ff */
[----:B---3--:R-:W-:-:S04]  /*1380*/  IMAD.HI.U32 R14, R11, R6, RZ ;  /* 0x000000060b0e7227 */ /* 0x008fc800078e00ff */
[----:B------:R-:W-:Y:S01]  /*1390*/  IMAD.HI.U32 R16, R165, R6, RZ ;  /* 0x00000006a5107227 */ /* 0x000fe200078e00ff */
[-C--:B------:R-:W-:Y:S02]  /*13a0*/  @P2 SHF.R.U32.HI R11, RZ, R7.reuse, R14 ;  /* 0x00000007ff0b2219 */ /* 0x080fe4000001160e */
[-C--:B-1----:R-:W-:Y:S02]  /*13b0*/  @P1 SHF.R.U32.HI R12, RZ, R8.reuse, R13 ;  /* 0x00000008ff0c1219 */ /* 0x082fe4000001160d */
[----:B------:R-:W-:Y:S02]  /*13c0*/  SHF.R.U32.HI R8, RZ, R8, R5 ;  /* 0x00000008ff087219 */ /* 0x000fe40000011605 */
[----:B------:R-:W-:Y:S02]  /*13d0*/  SHF.R.U32.HI R16, RZ, R7, R16 ;  /* 0x00000007ff107219 */ /* 0x000fe40000011610 */
[----:B------:R-:W-:Y:S01]  /*13e0*/  SEL R5, R155, R8, !P1 ;  /* 0x000000089b057207 */ /* 0x000fe20004800000 */
[----:B--2---:R-:W-:Y:S01]  /*13f0*/  IMAD.HI.U32 R14, R12, R2, RZ ;  /* 0x000000020c0e7227 */ /* 0x004fe200078e00ff */
[----:B------:R-:W-:-:S03]  /*1400*/  SEL R7, R165, R16, !P2 ;  /* 0x00000010a5077207 */ /* 0x000fc60005000000 */
[----:B------:R-:W-:Y:S01]  /*1410*/  IMAD.HI.U32 R6, R11, R2, RZ ;  /* 0x000000020b067227 */ /* 0x000fe200078e00ff */
[----:B------:R-:W-:-:S04]  /*1420*/  @P0 SHF.R.U32.HI R12, RZ, R3, R14 ;  /* 0x00000003ff0c0219 */ /* 0x000fc8000001160e */
[----:B------:R-:W-:Y:S01]  /*1430*/  @P0 SHF.R.U32.HI R11, RZ, R3, R6 ;  /* 0x00000003ff0b0219 */ /* 0x000fe20000011606 */
[----:B------:R-:W-:-:S04]  /*1440*/  IMAD R12, R12, R9, RZ ;  /* 0x000000090c0c7224 */ /* 0x000fc800078e02ff */
[----:B------:R-:W-:Y:S01]  /*1450*/  IMAD R6, R11, R9, RZ ;  /* 0x000000090b067224 */ /* 0x000fe200078e02ff */
[----:B------:R-:W-:-:S04]  /*1460*/  ISETP.GE.AND P1, PT, R5, R12, PT ;  /* 0x0000000c0500720c */ /* 0x000fc80003f26270 */
[----:B------:R-:W-:Y:S01]  /*1470*/  ISETP.GE.OR P1, PT, R7, R6, P1 ;  /* 0x000000060700720c */ /* 0x000fe20000f26670 */
[----:B------:R-:W-:-:S05]  /*1480*/  IMAD.HI.U32 R6, R5, R2, RZ ;  /* 0x0000000205067227 */ /* 0x000fca00078e00ff */
[----:B------:R-:W-:-:S04]  /*1490*/  SHF.R.U32.HI R6, RZ, R3, R6 ;  /* 0x00000003ff067219 */ /* 0x000fc80000011606 */
[----:B------:R-:W-:-:S03]  /*14a0*/  SEL R6, R5, R6, !P0 ;  /* 0x0000000605067207 */ /* 0x000fc60004000000 */
[----:B------:R-:W-:Y:S01]  /*14b0*/  @!P1 IMAD.HI.U32 R8, R7, R2, RZ ;  /* 0x0000000207089227 */ /* 0x000fe200078e00ff */
[----:B------:R-:W-:-:S04]  /*14c0*/  IADD3 R2, PT, PT, -R6, RZ, RZ ;  /* 0x000000ff06027210 */ /* 0x000fc80007ffe1ff */
[----:B------:R-:W-:Y:S01]  /*14d0*/  @!P1 SHF.R.U32.HI R8, RZ, R3, R8 ;  /* 0x00000003ff089219 */ /* 0x000fe20000011608 */
[----:B------:R-:W-:-:S03]  /*14e0*/  IMAD R2, R9, R2, R5 ;  /* 0x0000000209027224 */ /* 0x000fc600078e0205 */
[----:B------:R-:W-:Y:S02]  /*14f0*/  @!P1 SEL R3, R7, R8, !P0 ;  /* 0x0000000807039207 */ /* 0x000fe40004000000 */
[----:B------:R-:W-:-:S03]  /*1500*/  IADD3 R8, PT, PT, -R5, RZ, RZ ;  /* 0x000000ff05087210 */ /* 0x000fc60007ffe1ff */
[--C-:B------:R-:W-:Y:S02]  /*1510*/  @!P1 IMAD.IADD R6, R6, 0x1, -R3.reuse ;  /* 0x0000000106069824 */ /* 0x100fe400078e0a03 */
[----:B------:R-:W-:Y:S01]  /*1520*/  @!P1 IMAD R3, R2, R11, R3 ;  /* 0x0000000b02039224 */ /* 0x000fe200078e0203 */
[----:B------:R-:W-:Y:S01]  /*1530*/  IADD3 R2, PT, PT, -R7, RZ, RZ ;  /* 0x000000ff07027210 */ /* 0x000fe20007ffe1ff */
[----:B------:R-:W-:Y:S02]  /*1540*/  @!P1 IMAD R5, R6, R9, R7 ;  /* 0x0000000906059224 */ /* 0x000fe400078e0207 */
[----:B------:R-:W-:Y:S02]  /*1550*/  IMAD R8, R4, R8, R155 ;  /* 0x0000000804087224 */ /* 0x000fe400078e029b */
[----:B------:R-:W-:Y:S02]  /*1560*/  @!P1 IMAD.MOV.U32 R7, RZ, RZ, R3 ;  /* 0x000000ffff079224 */ /* 0x000fe400078e0003 */
[----:B------:R-:W-:-:S02]  /*1570*/  IMAD R2, R10, R2, R165 ;  /* 0x000000020a027224 */ /* 0x000fc400078e02a5 */
[----:B------:R-:W-:Y:S02]  /*1580*/  IMAD R155, R5, R4, R8 ;  /* 0x00000004059b7224 */ /* 0x000fe400078e0208 */
[----:B------:R-:W-:Y:S02]  /*1590*/  IMAD R165, R7, R10, R2 ;  /* 0x0000000a07a57224 */ /* 0x000fe400078e0202 */
.L_x_16:
[----:B------:R-:W1:Y:S01]  /*15a0*/  LDCU UR4, c[0x0][0xb30] ;  /* 0x00016600ff0477ac */ /* 0x000e620008000800 */
[----:B------:R-:W2:Y:S08]  /*15b0*/  S2UR UR37, SR_CgaCtaId ;  /* 0x00000000002579c3 */ /* 0x000eb00000008800 */
[----:B------:R-:W3:Y:S01]  /*15c0*/  LDC R72, c[0x0][0xb24] ;  /* 0x0002c900ff487b82 */ /* 0x000ee20000000800 */
[----:B-1----:R-:W-:-:S09]  /*15d0*/  UISETP.NE.AND UP1, UPT, UR4, 0x1, UPT ;  /* 0x000000010400788c */ /* 0x002fd2000bf25270 */
[----:B--2---:R-:W-:Y:S05]  /*15e0*/  BRA.U UP1, `(.L_x_17) ;  /* 0x0000000101407547 */ /* 0x004fea000b800000 */
[----:B------:R-:W1:Y:S08]  /*15f0*/  LDC.64 R4, c[0x0][0xb10] ;  /* 0x0002c400ff047b82 */ /* 0x000e700000000a00 */
[----:B------:R-:W2:Y:S08]  /*1600*/  LDC.64 R2, c[0x0][0xb18] ;  /* 0x0002c600ff027b82 */ /* 0x000eb00000000a00 */
[----:B------:R-:W4:Y:S08]  /*1610*/  LDC R6, c[0x0][0xb20] ;  /* 0x0002c800ff067b82 */ /* 0x000f300000000800 */
[----:B------:R-:W3:Y:S01]  /*1620*/  LDC R8, c[0x0][0xb0c] ;  /* 0x0002c300ff087b82 */ /* 0x000ee20000000800 */
[----:B-1----:R-:W-:-:S05]  /*1630*/  IMAD.HI.U32 R4, R165, R4, RZ ;  /* 0x00000004a5047227 */ /* 0x002fca00078e00ff */
[----:B------:R-:W-:Y:S01]  /*1640*/  SHF.R.U32.HI R4, RZ, R5, R4 ;  /* 0x00000005ff047219 */ /* 0x000fe20000011604 */
[----:B--2---:R-:W-:Y:S01]  /*1650*/  IMAD.HI.U32 R3, R155, R3, RZ ;  /* 0x000000039b037227 */ /* 0x004fe200078e00ff */
[----:B------:R-:W-:-:S04]  /*1660*/  ISETP.NE.AND P0, PT, R2, 0x1, PT ;  /* 0x000000010200780c */ /* 0x000fc80003f05270 */
[----:B----4-:R-:W-:-:S04]  /*1670*/  SHF.R.U32.HI R6, RZ, R6, R3 ;  /* 0x00000006ff067219 */ /* 0x010fc80000011603 */
[----:B------:R-:W-:Y:S02]  /*1680*/  SEL R3, R155, R6, !P0 ;  /* 0x000000069b037207 */ /* 0x000fe40004000000 */
[----:B---3--:R-:W-:-:S04]  /*1690*/  ISETP.NE.AND P1, PT, R8, 0x1, PT ;  /* 0x000000010800780c */ /* 0x008fc80003f25270 */
[----:B------:R-:W-:-:S05]  /*16a0*/  SEL R4, R165, R4, !P1 ;  /* 0x00000004a5047207 */ /* 0x000fca0004800000 */
[----:B------:R-:W-:Y:S02]  /*16b0*/  IMAD.IADD R5, R3, 0x1, -R4 ;  /* 0x0000000103057824 */ /* 0x000fe400078e0a04 */
[----:B------:R-:W-:Y:S02]  /*16c0*/  IMAD.IADD R3, R4, 0x1, -R3 ;  /* 0x0000000104037824 */ /* 0x000fe400078e0a03 */
[----:B------:R-:W-:Y:S02]  /*16d0*/  IMAD R165, R5, R8, R165 ;  /* 0x0000000805a57224 */ /* 0x000fe400078e02a5 */
[----:B------:R-:W-:-:S07]  /*16e0*/  IMAD R155, R3, R2, R155 ;  /* 0x00000002039b7224 */ /* 0x000fce00078e029b */
.L_x_17:
[----:B------:R-:W-:Y:S01]  /*16f0*/  BAR.SYNC.DEFER_BLOCKING 0x0 ;  /* 0x0000000000007b1d */ /* 0x000fe20000010000 */
[----:B------:R-:W-:Y:S01]  /*1700*/  UISETP.NE.AND UP1, UPT, UR8, 0x2, UPT ;  /* 0x000000020800788c */ /* 0x000fe2000bf25270 */
[----:B------:R-:W-:Y:S02]  /*1710*/  ISETP.NE.OR P5, PT, R0, 0x2, !P5 ;  /* 0x000000020000780c */ /* 0x000fe40006fa5670 */
[----:B------:R-:W-:-:S06]  /*1720*/  LOP3.LUT R2, R166, 0x1f, RZ, 0xc0, !PT ;  /* 0x0000001fa6027812 */ /* 0x000fcc00078ec0ff */
[----:B------:R-:W-:Y:S05]  /*1730*/  BRA.U UP1, `(.L_x_18) ;  /* 0x0000002101947547 */ /* 0x000fea000b800000 */
[----:B------:R-:W1:Y:S01]  /*1740*/  LDCU UR13, c[0x0][0x38c] ;  /* 0x00007180ff0d77ac */ /* 0x000e620008000800 */
[----:B------:R-:W2:Y:S01]  /*1750*/  LDC R9, c[0x0][0x370] ;  /* 0x0000dc00ff097b82 */ /* 0x000ea20000000800 */
[----:B------:R-:W-:Y:S01]  /*1760*/  PLOP3.LUT P1, PT, PT, PT, UP2, 0x80, 0x8 ;  /* 0x000000000008781c */ /* 0x000fe20003f2f028 */
[----:B------:R-:W-:Y:S01]  /*1770*/  IMAD.MOV.U32 R15, RZ, RZ, 0x1 ;  /* 0x00000001ff0f7424 */ /* 0x000fe200078e00ff */
[----:B------:R-:W-:Y:S01]  /*1780*/  ISETP.EQ.OR P4, PT, R2, RZ, P5 ;  /* 0x000000ff0200720c */ /* 0x000fe20002f82670 */
[----:B------:R-:W-:Y:S01]  /*1790*/  IMAD.MOV.U32 R14, RZ, RZ, RZ ;  /* 0x000000ffff0e7224 */ /* 0x000fe200078e00ff */
[----:B------:R-:W-:Y:S02]  /*17a0*/  PLOP3.LUT P1, PT, P1, PT, PT, 0x8, 0x80 ;  /* 0x000000000080781c */ /* 0x000fe40000f2e170 */
[----:B------:R-:W-:Y:S01]  /*17b0*/  CS2R R12, SRZ ;  /* 0x00000000000c7805 */ /* 0x000fe2000001ff00 */
[----:B------:R-:W-:Y:S01]  /*17c0*/  IMAD.MOV.U32 R10, RZ, RZ, 0x1 ;  /* 0x00000001ff0a7424 */ /* 0x000fe200078e00ff */
[----:B------:R-:W4:Y:S01]  /*17d0*/  LDC R0, c[0x0][0x374] ;  /* 0x0000dd00ff007b82 */ /* 0x000f220000000800 */
[----:B------:R-:W2:Y:S01]  /*17e0*/  LDCU.64 UR22, c[0x0][0x348] ;  /* 0x00006900ff1677ac */ /* 0x000ea20008000a00 */
[----:B------:R-:W-:Y:S01]  /*17f0*/  UMOV UR6, URZ ;  /* 0x000000ff00067c82 */ /* 0x000fe20008000000 */
[----:B-1----:R-:W-:-:S04]  /*1800*/  UIADD3 UR5, UPT, UPT, UR13, 0x1f, URZ ;  /* 0x0000001f0d057890 */ /* 0x002fc8000fffe0ff */
[----:B------:R-:W-:-:S04]  /*1810*/  USHF.R.S32.HI UR4, URZ, 0x1f, UR5 ;  /* 0x0000001fff047899 */ /* 0x000fc80008011405 */
[----:B------:R-:W-:-:S04]  /*1820*/  ULEA.HI UR4, UR4, UR5, URZ, 0x5 ;  /* 0x0000000504047291 */ /* 0x000fc8000f8f28ff */
[----:B------:R-:W-:Y:S02]  /*1830*/  USHF.R.S32.HI UR15, URZ, 0x5, UR4 ;  /* 0x00000005ff0f7899 */ /* 0x000fe40008011404 */
[----:B------:R-:W-:Y:S02]  /*1840*/  UIADD3 UR4, UPT, UPT, UR13, -0x1, URZ ;  /* 0xffffffff0d047890 */ /* 0x000fe4000fffe0ff */
[----:B------:R-:W-:Y:S02]  /*1850*/  UISETP.LT.U32.AND UP0, UPT, UR15, 0x22, UPT ;  /* 0x000000220f00788c */ /* 0x000fe4000bf01070 */
[----:B------:R-:W-:Y:S02]  /*1860*/  UISETP.GE.U32.AND UP1, UPT, UR4, -0x3f, UPT ;  /* 0xffffffc10400788c */ /* 0x000fe4000bf26070 */
[----:B------:R-:W-:Y:S02]  /*1870*/  USEL UR14, UR15, 0x22, UP0 ;  /* 0x000000220f0e7887 */ /* 0x000fe40008000000 */
[----:B------:R-:W-:-:S02]  /*1880*/  UIADD3 UR13, UPT, UPT, UR13, 0x3e, URZ ;  /* 0x0000003e0d0d7890 */ /* 0x000fc4000fffe0ff */
[----:B------:R-:W-:Y:S02]  /*1890*/  UIADD3 UR5, UPT, UPT, UR14, -0x1, URZ ;  /* 0xffffffff0e057890 */ /* 0x000fe4000fffe0ff */
[----:B------:R-:W-:-:S03]  /*18a0*/  UIADD3 UR7, UPT, UPT, UR15, -UR14, URZ ;  /* 0x8000000e0f077290 */ /* 0x000fc6000fffe0ff */
[----:B------:R-:W-:-:S04]  /*18b0*/  @UP1 UIADD3 UR5, UPT, UPT, UR14, URZ, URZ ;  /* 0x000000ff0e051290 */ /* 0x000fc8000fffe0ff */
[----:B--2---:R-:W-:-:S12]  /*18c0*/  UIADD3 UR5, UPT, UPT, UR5, 0x1, URZ ;  /* 0x0000000105057890 */ /* 0x004fd8000fffe0ff */
.L_x_36:
[----:B------:R-:W-:Y:S01]  /*18d0*/  UISETP.NE.AND UP0, UPT, UR37, URZ, UPT ;  /* 0x000000ff2500728c */ /* 0x000fe2000bf05270 */
[----:B------:R-:W1:Y:S08]  /*18e0*/  S2UR UR37, SR_CgaCtaId ;  /* 0x00000000002579c3 */ /* 0x000e700000008800 */
[----:B------:R-:W-:Y:S05]  /*18f0*/  BRA.U UP0, `(.L_x_19) ;  /* 0x0000000100347547 */ /* 0x000fea000b800000 */
[----:B------:R-:W2:Y:S01]  /*1900*/  S2R R2, SR_CgaCtaId ;  /* 0x0000000000027919 */ /* 0x000ea20000008800 */
[----:B------:R-:W-:-:S04]  /*1910*/  MOV R3, 0x400 ;  /* 0x0000040000037802 */ /* 0x000fc80000000f00 */
[----:B--2---:R-:W-:Y:S02]  /*1920*/  LEA R3, R2, R3, 0x18 ;  /* 0x0000000302037211 */ /* 0x004fe400078ec0ff */
[----:B------:R-:W-:-:S03]  /*1930*/  SHF.L.U32 R2, R10, 0x1f, RZ ;  /* 0x0000001f0a027819 */ /* 0x000fc600000006ff */
[----:B------:R-:W-:-:S04]  /*1940*/  IMAD R3, R12, 0x8, R3 ;  /* 0x000000080c037824 */ /* 0x000fc800078e0203 */
[----:B------:R-:W2:Y:S02]  /*1950*/  SYNCS.PHASECHK.TRANS64.TRYWAIT P0, [R3+URZ+0x2b0], R2 ;  /* 0x0002b002030075a7 */ /* 0x000ea400080011ff */
[----:B--2---:R-:W-:Y:S05]  /*1960*/  @!P0 BRA `(.L_x_20) ;  /* 0x0000006000d48947 */ /* 0x004fea0003800000 */
.L_x_126:
[----:B------:R-:W-:Y:S01]  /*1970*/  VIADD R12, R12, 0x1 ;  /* 0x000000010c0c7836 */ /* 0x000fe20000000000 */
[----:B------:R2:W-:Y:S04]  /*1980*/  SYNCS.ARRIVE.TRANS64.A1T0 RZ, [R3+URZ+0x2a0], RZ ;  /* 0x0002a0ff03ff79a7 */ /* 0x0005e800081000ff */
[----:B------:R-:W-:-:S04]  /*1990*/  ISETP.NE.AND P0, PT, R12, 0x2, PT ;  /* 0x000000020c00780c */ /* 0x000fc80003f05270 */
[----:B------:R-:W-:Y:S02]  /*19a0*/  SEL R12, R12, RZ, P0 ;  /* 0x000000ff0c0c7207 */ /* 0x000fe40000000000 */
[----:B--2---:R-:W-:-:S04]  /*19b0*/  SEL R3, RZ, 0x1, P0 ;  /* 0x00000001ff037807 */ /* 0x004fc80000000000 */
[----:B------:R-:W-:-:S07]  /*19c0*/  LOP3.LUT R10, R10, R3, RZ, 0x3c, !PT ;  /* 0x000000030a0a7212 */ /* 0x000fce00078e3cff */
.L_x_19:
[----:B------:R-:W-:Y:S01]  /*19d0*/  UMOV UR4, 0x400 ;  /* 0x0000040000047882 */ /* 0x000fe20000000000 */
[----:B------:R-:W-:Y:S01]  /*19e0*/  SHF.L.U32 R2, R15, 0x1f, RZ ;  /* 0x0000001f0f027819 */ /* 0x000fe200000006ff */
[----:B-1----:R-:W-:Y:S01]  /*19f0*/  ULEA UR4, UR37, UR4, 0x18 ;  /* 0x0000000425047291 */ /* 0x002fe2000f8ec0ff */
[----:B------:R-:W-:Y:S01]  /*1a00*/  R2UR UR35, R165 ;  /* 0x00000000a52372ca */ /* 0x000fe200000e0000 */
[----:B------:R-:W-:Y:S01]  /*1a10*/  UISETP.GE.U32.AND UP0, UPT, UR13, 0x3f, UPT ;  /* 0x0000003f0d00788c */ /* 0x000fe2000bf06070 */
[----:B------:R-:W-:Y:S01]  /*1a20*/  R2UR UR10, R155 ;  /* 0x000000009b0a72ca */ /* 0x000fe200000e0000 */
[----:B------:R-:W-:Y:S01]  /*1a30*/  ULEA UR8, UR6, UR4, 0x3 ;  /* 0x0000000406087291 */ /* 0x000fe2000f8e18ff */
[----:B------:R-:W-:-:S08]  /*1a40*/  UMOV UR24, URZ ;  /* 0x000000ff00187c82 */ /* 0x000fd00008000000 */
[----:B------:R1:W2:Y:S01]  /*1a50*/  SYNCS.PHASECHK.TRANS64.TRYWAIT P0, [UR8+0x110], R2 ;  /* 0x00011002ff0075a7 */ /* 0x0002a20008001108 */
[----:B------:R-:W-:Y:S02]  /*1a60*/  USHF.L.U32 UR35, UR35, 0x7, URZ ;  /* 0x0000000723237899 */ /* 0x000fe400080006ff */
[----:B------:R-:W-:Y:S01]  /*1a70*/  USHF.L.U32 UR10, UR10, 0x6, URZ ;  /* 0x000000060a0a7899 */ /* 0x000fe200080006ff */
[----:B------:R-:W-:Y:S11]  /*1a80*/  BRA.U !UP0, `(.L_x_21) ;  /* 0x0000000108a87547 */ /* 0x000ff6000b800000 */
[----:B------:R-:W-:Y:S01]  /*1a90*/  UMOV UR16, URZ ;  /* 0x000000ff00107c82 */ /* 0x000fe20008000000 */
[----:B------:R-:W-:-:S05]  /*1aa0*/  UMOV UR17, UR6 ;  /* 0x0000000600117c82 */ /* 0x000fca0008000000 */
.L_x_26:
[----:B-1----:R-:W-:Y:S01]  /*1ab0*/  ULEA UR33, UR17, UR4, 0x3 ;  /* 0x0000000411217291 */ /* 0x002fe2000f8e18ff */
[----:B--2---:R-:W-:Y:S01]  /*1ac0*/  @!P5 MOV R3, 0x1800 ;  /* 0x000018000003d802 */ /* 0x004fe20000000f00 */
[----:B--2---:R-:W-:Y:S10]  /*1ad0*/  @P0 BRA `(.L_x_22) ;  /* 0x00000000000c0947 */ /* 0x004ff40003800000 */
[----:B------:R-:W-:-:S04]  /*1ae0*/  SHF.L.U32 R5, R15, 0x1f, RZ ;  /* 0x0000001f0f057819 */ /* 0x000fc800000006ff */
[----:B------:R-:W2:Y:S02]  /*1af0*/  SYNCS.PHASECHK.TRANS64.TRYWAIT P0, [UR33+0x110], R5 ;  /* 0x00011005ff0075a7 */ /* 0x000ea40008001121 */
[----:B--2---:R-:W-:Y:S05]  /*1b00*/  @!P0 BRA `(.L_x_23) ;  /* 0x0000006000808947 */ /* 0x004fea0003800000 */
.L_x_22:
[----:B------:R2:W-:Y:S01]  /*1b10*/  @!P5 SYNCS.ARRIVE.TRANS64 RZ, [UR33], R3 ;  /* 0x00000003ffffd9a7 */ /* 0x0005e20008000021 */
[----:B------:R-:W-:Y:S04]  /*1b20*/  BSSY.RECONVERGENT B0, `(.L_x_24) ;  /* 0x0000003000007945 */ /* 0x000fe80003800200 */
[----:B------:R-:W-:Y:S05]  /*1b30*/  @P4 BRA `(.L_x_25) ;  /* 0x0000000000044947 */ /* 0x000fea0003800000 */
[----:B------:R-:W-:Y:S05]  /*1b40*/  BPT.TRAP 0x1 ;  /* 0x000000040000795c */ /* 0x000fea0000300000 */
.L_x_25:
[----:B------:R-:W-:Y:S05]  /*1b50*/  BSYNC.RECONVERGENT B0 ;  /* 0x0000000000007941 */ /* 0x000fea0003800200 */
.L_x_24:
[----:B------:R-:W-:Y:S02]  /*1b60*/  UIADD3 UR6, UPT, UPT, UR17, 0x1, URZ ;  /* 0x0000000111067890 */ /* 0x000fe4000fffe0ff */
[----:B------:R-:W-:Y:S02]  /*1b70*/  ULEA UR32, UR17, UR4, 0xc ;  /* 0x0000000411207291 */ /* 0x000fe4000f8e60ff */
[----:B------:R-:W-:Y:S02]  /*1b80*/  UISETP.NE.AND UP0, UPT, UR6, 0x22, UPT ;  /* 0x000000220600788c */ /* 0x000fe4000bf05270 */
[----:B------:R-:W-:Y:S02]  /*1b90*/  UIADD3 UR26, UP1, UPT, UR22, 0x80, URZ ;  /* 0x00000080161a7890 */ /* 0x000fe4000ff3e0ff */
[----:B------:R-:W-:Y:S02]  /*1ba0*/  USEL UR9, URZ, 0x1, UP0 ;  /* 0x00000001ff097887 */ /* 0x000fe40008000000 */
[----:B------:R-:W-:-:S02]  /*1bb0*/  USEL UR6, UR6, URZ, UP0 ;  /* 0x000000ff06067287 */ /* 0x000fc40008000000 */
[----:B------:R-:W-:Y:S02]  /*1bc0*/  UIADD3 UR20, UP0, UPT, UR22, 0x180, URZ ;  /* 0x0000018016147890 */ /* 0x000fe4000ff1e0ff */
[----:B------:R-:W-:Y:S01]  /*1bd0*/  ULEA UR8, UR6, UR4, 0x3 ;  /* 0x0000000406087291 */ /* 0x000fe2000f8e18ff */
[----:B------:R-:W-:Y:S01]  /*1be0*/  LOP3.LUT R15, R15, UR9, RZ, 0x3c, !PT ;  /* 0x000000090f0f7c12 */ /* 0x000fe2000f8e3cff */
[----:B------:R-:W-:Y:S02]  /*1bf0*/  USHF.L.U32 UR34, UR16, 0x5, URZ ;  /* 0x0000000510227899 */ /* 0x000fe400080006ff */
[----:B------:R-:W-:Y:S01]  /*1c00*/  UIADD3.X UR27, UPT, UPT, URZ, UR23, URZ, UP1, !UPT ;  /* 0x00000017ff1b7290 */ /* 0x000fe20008ffe4ff */
[----:B-1----:R-:W-:Y:S01]  /*1c10*/  SHF.L.U32 R2, R15, 0x1f, RZ ;  /* 0x0000001f0f027819 */ /* 0x002fe200000006ff */
[----:B------:R-:W-:Y:S02]  /*1c20*/  UIADD3 UR32, UPT, UPT, UR32, 0x4600, URZ ;  /* 0x0000460020207890 */ /* 0x000fe4000fffe0ff */
[----:B------:R-:W-:Y:S01]  /*1c30*/  UIADD3.X UR21, UPT, UPT, URZ, UR23, URZ, UP0, !UPT ;  /* 0x00000017ff157290 */ /* 0x000fe200087fe4ff */
[----:B------:R1:W1:Y:S01]  /*1c40*/  SYNCS.PHASECHK.TRANS64.TRYWAIT P0, [UR8+0x110], R2 ;  /* 0x00011002ff0075a7 */ /* 0x0002620008001108 */
[----:B------:R-:W-:Y:S01]  /*1c50*/  ULEA UR8, UR17, UR4, 0xb ;  /* 0x0000000411087291 */ /* 0x000fe2000f8e58ff */
[----:B------:R-:W-:Y:S01]  /*1c60*/  UMOV UR18, 0x0 ;  /* 0x0000000000127882 */ /* 0x000fe20000000000 */
[----:B------:R-:W-:-:S02]  /*1c70*/  UMOV UR19, 0x10000000 ;  /* 0x1000000000137882 */ /* 0x000fc40000000000 */
[----:B------:R-:W-:Y:S01]  /*1c80*/  UIADD3 UR8, UPT, UPT, UR8, 0x26600, URZ ;  /* 0x0002660008087890 */ /* 0x000fe2000fffe0ff */
[----:B------:R1:W-:Y:S01]  /*1c90*/  UTMALDG.3D [UR32], [UR26], desc[UR18] ;  /* 0x000012201a0075b4 */ /* 0x0003e20008011000 */
[----:B------:R-:W-:Y:S01]  /*1ca0*/  UMOV UR12, UR36 ;  /* 0x00000024000c7c82 */ /* 0x000fe20008000000 */
[----:B------:R-:W-:Y:S01]  /*1cb0*/  UMOV UR9, UR33 ;  /* 0x0000002100097c82 */ /* 0x000fe20008000000 */
[----:B------:R-:W-:Y:S01]  /*1cc0*/  UMOV UR11, UR34 ;  /* 0x00000022000b7c82 */ /* 0x000fe20008000000 */
[----:B------:R-:W-:Y:S01]  /*1cd0*/  UIADD3 UR16, UPT, UPT, UR16, 0x1, URZ ;  /* 0x0000000110107890 */ /* 0x000fe2000fffe0ff */
[----:B------:R-:W-:Y:S01]  /*1ce0*/  UMOV UR24, UR5 ;  /* 0x0000000500187c82 */ /* 0x000fe20008000000 */
[----:B------:R-:W-:Y:S02]  /*1cf0*/  UMOV UR17, UR6 ;  /* 0x0000000600117c82 */ /* 0x000fe40008000000 */
[----:B------:R1:W-:Y:S01]  /*1d00*/  UTMALDG.3D [UR8], [UR20], desc[UR18] ;  /* 0x00001208140075b4 */ /* 0x0003e20008011000 */
[----:B------:R-:W-:-:S09]  /*1d10*/  UISETP.NE.AND UP0, UPT, UR16, UR5, UPT ;  /* 0x000000051000728c */ /* 0x000fd2000bf05270 */
[----:B------:R-:W-:Y:S05]  /*1d20*/  BRA.U UP0, `(.L_x_26) ;  /* 0xfffffffd00607547 */ /* 0x000fea000b83ffff */
.L_x_21:
[----:B-1----:R-:W-:Y:S01]  /*1d30*/  ULEA UR8, UR6, UR4, 0x3 ;  /* 0x0000000406087291 */ /* 0x002fe2000f8e18ff */
[----:B------:R-:W-:Y:S01]  /*1d40*/  SHF.L.U32 R2, R15, 0x1f, RZ ;  /* 0x0000001f0f027819 */ /* 0x000fe200000006ff */
[----:B------:R-:W-:Y:S01]  /*1d50*/  @!P1 SYNCS.ARRIVE.TRANS64.A1T0 RZ, [UR4+0x238], RZ ;  /* 0x000238ffffff99a7 */ /* 0x000fe20008100004 */
[----:B------:R-:W-:-:S06]  /*1d60*/  UISETP.GT.AND UP0, UPT, UR15, UR14, UPT ;  /* 0x0000000e0f00728c */ /* 0x000fcc000bf04270 */
[----:B--2---:R1:W2:Y:S03]  /*1d70*/  SYNCS.PHASECHK.TRANS64.TRYWAIT P0, [UR8+0x110], R2 ;  /* 0x00011002ff0075a7 */ /* 0x0042a60008001108 */
[----:B------:R-:W-:Y:S05]  /*1d80*/  BRA.U !UP0, `(.L_x_27) ;  /* 0x0000000108ac7547 */ /* 0x000fea000b800000 */
[----:B------:R-:W-:Y:S01]  /*1d90*/  UIADD3 UR21, UPT, UPT, UR7, UR24, URZ ;  /* 0x0000001807157290 */ /* 0x000fe2000fffe0ff */
[----:B------:R-:W-:-:S11]  /*1da0*/  UMOV UR25, UR6 ;  /* 0x0000000600197c82 */ /* 0x000fd60008000000 */
.L_x_32:
[----:B-1----:R-:W-:Y:S01]  /*1db0*/  ULEA UR17, UR25, UR4, 0x3 ;  /* 0x0000000419117291 */ /* 0x002fe2000f8e18ff */
[----:B--2---:R-:W-:Y:S01]  /*1dc0*/  @!P5 MOV R3, 0x1800 ;  /* 0x000018000003d802 */ /* 0x004fe20000000f00 */
[----:B--2---:R-:W-:Y:S10]  /*1dd0*/  @P0 BRA `(.L_x_28) ;  /* 0x00000000000c0947 */ /* 0x004ff40003800000 */
[----:B------:R-:W-:-:S04]  /*1de0*/  SHF.L.U32 R5, R15, 0x1f, RZ ;  /* 0x0000001f0f057819 */ /* 0x000fc800000006ff */
[----:B------:R-:W2:Y:S02]  /*1df0*/  SYNCS.PHASECHK.TRANS64.TRYWAIT P0, [UR17+0x110], R5 ;  /* 0x00011005ff0075a7 */ /* 0x000ea40008001111 */
[----:B--2---:R-:W-:Y:S05]  /*1e00*/  @!P0 BRA `(.L_x_29) ;  /* 0x0000005c00d88947 */ /* 0x004fea0003800000 */
.L_x_28:
[----:B------:R2:W-:Y:S01]  /*1e10*/  @!P5 SYNCS.ARRIVE.TRANS64 RZ, [UR17], R3 ;  /* 0x00000003ffffd9a7 */ /* 0x0005e20008000011 */
[----:B------:R-:W-:Y:S04]  /*1e20*/  BSSY.RECONVERGENT B0, `(.L_x_30) ;  /* 0x0000003000007945 */ /* 0x000fe80003800200 */
[----:B------:R-:W-:Y:S05]  /*1e30*/  @P4 BRA `(.L_x_31) ;  /* 0x0000000000044947 */ /* 0x000fea0003800000 */
[----:B------:R-:W-:Y:S05]  /*1e40*/  BPT.TRAP 0x1 ;  /* 0x000000040000795c */ /* 0x000fea0000300000 */
.L_x_31:
[----:B------:R-:W-:Y:S05]  /*1e50*/  BSYNC.RECONVERGENT B0 ;  /* 0x0000000000007941 */ /* 0x000fea0003800200 */
.L_x_30:
        /* <DEDUP_REMOVED lines=10> */
[----:B------:R-:W-:Y:S01]  /*1f00*/  UIADD3 UR16, UPT, UPT, UR16, 0x4600, URZ ;  /* 0x0000460010107890 */ /* 0x000fe2000fffe0ff */
[----:B-1----:R-:W-:Y:S01]  /*1f10*/  SHF.L.U32 R2, R15, 0x1f, RZ ;  /* 0x0000001f0f027819 */ /* 0x002fe200000006ff */
[----:B------:R-:W-:Y:S02]  /*1f20*/  UIADD3.X UR31, UPT, UPT, URZ, UR23, URZ, UP1, !UPT ;  /* 0x00000017ff1f7290 */ /* 0x000fe40008ffe4ff */
[----:B------:R-:W-:Y:S01]  /*1f30*/  UIADD3.X UR29, UPT, UPT, URZ, UR23, URZ, UP0, !UPT ;  /* 0x00000017ff1d7290 */ /* 0x000fe200087fe4ff */
[----:B------:R1:W1:Y:S01]  /*1f40*/  SYNCS.PHASECHK.TRANS64.TRYWAIT P0, [UR8+0x110], R2 ;  /* 0x00011002ff0075a7 */ /* 0x0002620008001108 */
[----:B------:R-:W-:Y:S01]  /*1f50*/  ULEA UR8, UR25, UR4, 0xb ;  /* 0x0000000419087291 */ /* 0x000fe2000f8e58ff */
[----:B------:R-:W-:Y:S01]  /*1f60*/  UMOV UR26, 0x0 ;  /* 0x00000000001a7882 */ /* 0x000fe20000000000 */
[----:B------:R-:W-:-:S02]  /*1f70*/  UMOV UR27, 0x10000000 ;  /* 0x10000000001b7882 */ /* 0x000fc40000000000 */
[----:B------:R-:W-:Y:S01]  /*1f80*/  UIADD3 UR8, UPT, UPT, UR8, 0x26600, URZ ;  /* 0x0002660008087890 */ /* 0x000fe2000fffe0ff */
[----:B------:R-:W-:Y:S01]  /*1f90*/  UMOV UR19, UR35 ;  /* 0x0000002300137c82 */ /* 0x000fe20008000000 */
[----:B------:R-:W-:Y:S01]  /*1fa0*/  UMOV UR20, UR36 ;  /* 0x0000002400147c82 */ /* 0x000fe20008000000 */
[----:B------:R-:W-:Y:S01]  /*1fb0*/  UMOV UR12, UR36 ;  /* 0x00000024000c7c82 */ /* 0x000fe20008000000 */
[----:B------:R-:W-:Y:S01]  /*1fc0*/  UMOV UR9, UR17 ;  /* 0x0000001100097c82 */ /* 0x000fe20008000000 */
[----:B------:R-:W-:Y:S01]  /*1fd0*/  UMOV UR11, UR18 ;  /* 0x00000012000b7c82 */ /* 0x000fe20008000000 */
[----:B------:R1:W-:Y:S01]  /*1fe0*/  UTMALDG.3D [UR16], [UR30], desc[UR26] ;  /* 0x00001a101e0075b4 */ /* 0x0003e20008011000 */
[----:B------:R-:W-:Y:S01]  /*1ff0*/  UIADD3 UR24, UPT, UPT, UR24, 0x1, URZ ;  /* 0x0000000118187890 */ /* 0x000fe2000fffe0ff */
[----:B------:R-:W-:-:S03]  /*2000*/  UMOV UR25, UR6 ;  /* 0x0000000600197c82 */ /* 0x000fc60008000000 */
[----:B------:R-:W-:Y:S01]  /*2010*/  UISETP.NE.AND UP0, UPT, UR24, UR21, UPT ;  /* 0x000000151800728c */ /* 0x000fe2000bf05270 */
[----:B------:R1:W-:Y:S08]  /*2020*/  UTMALDG.3D [UR8], [UR28], desc[UR26] ;  /* 0x00001a081c0075b4 */ /* 0x0003f00008011000 */
[----:B------:R-:W-:Y:S05]  /*2030*/  BRA.U UP0, `(.L_x_32) ;  /* 0xfffffffd005c7547 */ /* 0x000fea000b83ffff */
.L_x_27:
[C---:B-1----:R-:W-:Y:S01]  /*2040*/  LEA R2, R14.reuse, UR4, 0x3 ;  /* 0x000000040e027c11 */ /* 0x042fe2000f8e18ff */
[----:B------:R-:W-:Y:S01]  /*2050*/  NOP ;  /* 0x0000000000007918 */ /* 0x000fe20000000000 */
[----:B--2---:R-:W-:Y:S02]  /*2060*/  SHF.L.U32 R3, R13, 0x1f, RZ ;  /* 0x0000001f0d037819 */ /* 0x004fe400000006ff */
[----:B------:R-:W-:Y:S02]  /*2070*/  LEA R4, R14, UR4, 0x4 ;  /* 0x000000040e047c11 */ /* 0x000fe4000f8e20ff */
[----:B------:R-:W1:Y:S02]  /*2080*/  SYNCS.PHASECHK.TRANS64.TRYWAIT P0, [R2+URZ+0x240], R3 ;  /* 0x00024003020075a7 */ /* 0x000e6400080011ff */
[----:B-1----:R-:W-:Y:S05]  /*2090*/  @!P0 BRA `(.L_x_33) ;  /* 0x0000005c004c8947 */ /* 0x002fea0003800000 */
.L_x_129:
[----:B------:R-:W2:Y:S01]  /*20a0*/  LDS.128 R4, [R4+0x2d0] ;  /* 0x0002d00004047984 */ /* 0x000ea20000000c00 */
[----:B---3--:R-:W-:Y:S01]  /*20b0*/  ISETP.GE.AND P0, PT, R72, 0x1, PT ;  /* 0x000000014800780c */ /* 0x008fe20003f06270 */
[----:B-1----:R-:W-:Y:S01]  /*20c0*/  VIADD R2, R2, 0x250 ;  /* 0x0000025002027836 */ /* 0x002fe20000000000 */
[----:B------:R-:W-:Y:S01]  /*20d0*/  @!PT LDS RZ, [RZ] ;  /* 0x00000000fffff984 */ /* 0x000fe20000000800 */
[----:B------:R-:W-:Y:S01]  /*20e0*/  @!PT LDS RZ, [RZ] ;  /* 0x00000000fffff984 */ /* 0x000fe20000000800 */
[----:B------:R-:W-:Y:S01]  /*20f0*/  @!PT LDS RZ, [RZ] ;  /* 0x00000000fffff984 */ /* 0x000fe20000000800 */
[----:B------:R-:W-:Y:S01]  /*2100*/  @!PT LDS RZ, [RZ] ;  /* 0x00000000fffff984 */ /* 0x000fe20000000800 */
[----:B------:R1:W-:Y:S06]  /*2110*/  MEMBAR.ALL.CTA ;  /* 0x0000000000007992 */ /* 0x0003ec0000008000 */
[----:B-1----:R-:W1:Y:S01]  /*2120*/  FENCE.VIEW.ASYNC.S ;  /* 0x00000000000073c6 */ /* 0x002e620000000000 */
[----:B------:R-:W-:-:S04]  /*2130*/  PRMT R2, RZ, 0x654, R2 ;  /* 0x00000654ff027816 */ /* 0x000fc80000000002 */
[----:B-1----:R1:W-:Y:S01]  /*2140*/  SYNCS.ARRIVE.TRANS64.RED.A1T0 RZ, [R2+URZ], RZ ;  /* 0x000000ff02ff79a7 */ /* 0x0023e200081004ff */
[----:B--2---:R-:W-:-:S13]  /*2150*/  LOP3.LUT P2, RZ, R6, 0x1, RZ, 0xc0, !PT ;  /* 0x0000000106ff7812 */ /* 0x004fda000784c0ff */
[----:B------:R-:W-:Y:S01]  /*2160*/  @P2 SHF.R.U32.HI R3, RZ, 0x10, R5 ;  /* 0x00000010ff032819 */ /* 0x000fe20000011605 */
[----:B------:R-:W-:Y:S01]  /*2170*/  VOTEU.ANY UP0, P2 ;  /* 0x0000000000ff7886 */ /* 0x000fe20001000100 */
[----:B------:R-:W-:Y:S02]  /*2180*/  @P2 MOV R11, R4 ;  /* 0x00000004000b2202 */ /* 0x000fe40000000f00 */
[----:B------:R-:W-:Y:S02]  /*2190*/  @P2 R2UR.BROADCAST UR8, R3 ;  /* 0x00000000030822ca */ /* 0x000fe400008e0000 */
[----:B------:R-:W-:-:S11]  /*21a0*/  @P2 LOP3.LUT R8, R5, 0xffff, RZ, 0xc0, !PT ;  /* 0x0000ffff05082812 */ /* 0x000fd600078ec0ff */
[----:B------:R-:W-:Y:S01]  /*21b0*/  @UP0 UMOV UR36, UR8 ;  /* 0x0000000800240c82 */ /* 0x000fe20008000000 */
[----:B-1----:R-:W-:Y:S05]  /*21c0*/  @!P0 BRA `(.L_x_34) ;  /* 0x0000000000b88947 */ /* 0x002fea0003800000 */
[----:B------:R-:W4:Y:S01]  /*21d0*/  LDC.64 R4, c[0x0][0xb18] ;  /* 0x0002c600ff047b82 */ /* 0x000f220000000a00 */
[----:B------:R-:W-:-:S07]  /*21e0*/  ISETP.NE.AND P3, PT, R72, 0x1, PT ;  /* 0x000000014800780c */ /* 0x000fce0003f65270 */
[----:B------:R-:W1:Y:S08]  /*21f0*/  LDC.64 R6, c[0x0][0xb10] ;  /* 0x0002c400ff067b82 */ /* 0x000e700000000a00 */
[----:B------:R-:W2:Y:S08]  /*2200*/  LDC R16, c[0x0][0xb20] ;  /* 0x0002c800ff107b82 */ /* 0x000eb00000000800 */
[----:B------:R-:W3:Y:S01]  /*2210*/  LDC R18, c[0x0][0xb0c] ;  /* 0x0002c300ff127b82 */ /* 0x000ee20000000800 */
[----:B----4-:R-:W-:Y:S01]  /*2220*/  IMAD.HI.U32 R17, R0, R5, RZ ;  /* 0x0000000500117227 */ /* 0x010fe200078e00ff */
[----:B------:R-:W-:-:S03]  /*2230*/  ISETP.NE.AND P0, PT, R4, 0x1, PT ;  /* 0x000000010400780c */ /* 0x000fc60003f05270 */
[----:B------:R-:W-:-:S03]  /*2240*/  IMAD.HI.U32 R5, R8, R5, RZ ;  /* 0x0000000508057227 */ /* 0x000fc600078e00ff */
[----:B------:R-:W4:Y:S01]  /*2250*/  LDC.64 R2, c[0x0][0xb28] ;  /* 0x0002ca00ff027b82 */ /* 0x000f220000000a00 */
[----:B-1----:R-:W-:-:S04]  /*2260*/  IMAD.HI.U32 R20, R9, R6, RZ ;  /* 0x0000000609147227 */ /* 0x002fc800078e00ff */
[----:B------:R-:W-:Y:S01]  /*2270*/  IMAD.HI.U32 R22, R11, R6, RZ ;  /* 0x000000060b167227 */ /* 0x000fe200078e00ff */
[----:B------:R-:W-:Y:S02]  /*2280*/  SHF.R.U32.HI R20, RZ, R7, R20 ;  /* 0x00000007ff147219 */ /* 0x000fe40000011614 */
[-C--:B--2---:R-:W-:Y:S02]  /*2290*/  SHF.R.U32.HI R17, RZ, R16.reuse, R17 ;  /* 0x00000010ff117219 */ /* 0x084fe40000011611 */
[----:B------:R-:W-:Y:S02]  /*22a0*/  SHF.R.U32.HI R5, RZ, R16, R5 ;  /* 0x00000010ff057219 */ /* 0x000fe40000011605 */
[----:B------:R-:W-:Y:S02]  /*22b0*/  SEL R17, R0, R17, !P0 ;  /* 0x0000001100117207 */ /* 0x000fe40004000000 */
[----:B------:R-:W-:Y:S02]  /*22c0*/  SHF.R.U32.HI R22, RZ, R7, R22 ;  /* 0x00000007ff167219 */ /* 0x000fe40000011616 */
[----:B---3--:R-:W-:-:S02]  /*22d0*/  ISETP.NE.AND P1, PT, R18, 0x1, PT ;  /* 0x000000011200780c */ /* 0x008fc40003f25270 */
[----:B------:R-:W-:Y:S02]  /*22e0*/  SEL R5, R8, R5, !P0 ;  /* 0x0000000508057207 */ /* 0x000fe40004000000 */
[----:B------:R-:W-:Y:S02]  /*22f0*/  SEL R19, R9, R20, !P1 ;  /* 0x0000001409137207 */ /* 0x000fe40004800000 */
[----:B------:R-:W-:Y:S01]  /*2300*/  SEL R7, R11, R22, !P1 ;  /* 0x000000160b077207 */ /* 0x000fe20004800000 */
[----:B----4-:R-:W-:-:S04]  /*2310*/  IMAD.HI.U32 R20, R17, R2, RZ ;  /* 0x0000000211147227 */ /* 0x010fc800078e00ff */
[----:B------:R-:W-:Y:S01]  /*2320*/  IMAD.HI.U32 R6, R19, R2, RZ ;  /* 0x0000000213067227 */ /* 0x000fe200078e00ff */
[----:B------:R-:W-:-:S04]  /*2330*/  @P3 SHF.R.U32.HI R17, RZ, R3, R20 ;  /* 0x00000003ff113219 */ /* 0x000fc80000011614 */
[----:B------:R-:W-:Y:S01]  /*2340*/  @P3 SHF.R.U32.HI R19, RZ, R3, R6 ;  /* 0x00000003ff133219 */ /* 0x000fe20000011606 */
[----:B------:R-:W-:-:S04]  /*2350*/  IMAD R17, R72, R17, RZ ;  /* 0x0000001148117224 */ /* 0x000fc800078e02ff */
[----:B------:R-:W-:Y:S01]  /*2360*/  IMAD R6, R72, R19, RZ ;  /* 0x0000001348067224 */ /* 0x000fe200078e02ff */
[C---:B------:R-:W-:Y:S02]  /*2370*/  ISETP.GE.AND P0, PT, R5.reuse, R17, PT ;  /* 0x000000110500720c */ /* 0x040fe40003f06270 */
[----:B------:R-:W-:Y:S02]  /*2380*/  IADD3 R17, PT, PT, -R5, RZ, RZ ;  /* 0x000000ff05117210 */ /* 0x000fe40007ffe1ff */
[----:B------:R-:W-:Y:S01]  /*2390*/  ISETP.GE.OR P0, PT, R7, R6, P0 ;  /* 0x000000060700720c */ /* 0x000fe20000706670 */
[----:B------:R-:W-:-:S04]  /*23a0*/  IMAD.HI.U32 R6, R5, R2, RZ ;  /* 0x0000000205067227 */ /* 0x000fc800078e00ff */
[----:B------:R-:W-:Y:S01]  /*23b0*/  IMAD R8, R4, R17, R8 ;  /* 0x0000001104087224 */ /* 0x000fe200078e0208 */
[----:B------:R-:W-:-:S04]  /*23c0*/  SHF.R.U32.HI R6, RZ, R3, R6 ;  /* 0x00000003ff067219 */ /* 0x000fc80000011606 */
[----:B------:R-:W-:-:S03]  /*23d0*/  SEL R6, R5, R6, !P3 ;  /* 0x0000000605067207 */ /* 0x000fc60005800000 */
[----:B------:R-:W-:-:S04]  /*23e0*/  @!P0 IMAD.HI.U32 R16, R7, R2, RZ ;  /* 0x0000000207108227 */ /* 0x000fc800078e00ff */
[----:B------:R-:W-:Y:S01]  /*23f0*/  IMAD.MOV R2, RZ, RZ, -R6 ;  /* 0x000000ffff027224 */ /* 0x000fe200078e0a06 */
[----:B------:R-:W-:-:S03]  /*2400*/  @!P0 SHF.R.U32.HI R16, RZ, R3, R16 ;  /* 0x00000003ff108219 */ /* 0x000fc60000011610 */
[----:B------:R-:W-:Y:S01]  /*2410*/  IMAD R2, R72, R2, R5 ;  /* 0x0000000248027224 */ /* 0x000fe200078e0205 */
[----:B------:R-:W-:-:S05]  /*2420*/  @!P0 SEL R3, R7, R16, !P3 ;  /* 0x0000001007038207 */ /* 0x000fca0005800000 */
[--C-:B------:R-:W-:Y:S02]  /*2430*/  @!P0 IMAD.IADD R6, R6, 0x1, -R3.reuse ;  /* 0x0000000106068824 */ /* 0x100fe400078e0a03 */
[----:B------:R-:W-:Y:S01]  /*2440*/  @!P0 IMAD R3, R2, R19, R3 ;  /* 0x0000001302038224 */ /* 0x000fe200078e0203 */
[----:B------:R-:W-:Y:S01]  /*2450*/  IADD3 R2, PT, PT, -R7, RZ, RZ ;  /* 0x000000ff07027210 */ /* 0x000fe20007ffe1ff */
[----:B------:R-:W-:Y:S02]  /*2460*/  @!P0 IMAD R5, R72, R6, R7 ;  /* 0x0000000648058224 */ /* 0x000fe400078e0207 */
[----:B------:R-:W-:Y:S02]  /*2470*/  @!P0 IMAD.MOV.U32 R7, RZ, RZ, R3 ;  /* 0x000000ffff078224 */ /* 0x000fe400078e0003 */
[----:B------:R-:W-:Y:S02]  /*2480*/  IMAD R2, R18, R2, R11 ;  /* 0x0000000212027224 */ /* 0x000fe400078e020b */
[----:B------:R-:W-:-:S02]  /*2490*/  IMAD R8, R5, R4, R8 ;  /* 0x0000000405087224 */ /* 0x000fc400078e0208 */
[----:B------:R-:W-:Y:S02]  /*24a0*/  IMAD R11, R7, R18, R2 ;  /* 0x00000012070b7224 */ /* 0x000fe400078e0202 */
.L_x_34:
[----:B------:R-:W1:Y:S02]  /*24b0*/  LDCU UR8, c[0x0][0xb30] ;  /* 0x00016600ff0877ac */ /* 0x000e640008000800 */
[----:B-1----:R-:W-:-:S09]  /*24c0*/  UISETP.NE.AND UP0, UPT, UR8, 0x1, UPT ;  /* 0x000000010800788c */ /* 0x002fd2000bf05270 */
[----:B------:R-:W-:Y:S05]  /*24d0*/  BRA.U UP0, `(.L_x_35) ;  /* 0x0000000100407547 */ /* 0x000fea000b800000 */
[----:B------:R-:W1:Y:S08]  /*24e0*/  LDC.64 R4, c[0x0][0xb10] ;  /* 0x0002c400ff047b82 */ /* 0x000e700000000a00 */
[----:B------:R-:W2:Y:S08]  /*24f0*/  LDC.64 R2, c[0x0][0xb18] ;  /* 0x0002c600ff027b82 */ /* 0x000eb00000000a00 */
[----:B------:R-:W3:Y:S08]  /*2500*/  LDC R6, c[0x0][0xb20] ;  /* 0x0002c800ff067b82 */ /* 0x000ef00000000800 */
[----:B------:R-:W4:Y:S01]  /*2510*/  LDC R16, c[0x0][0xb0c] ;  /* 0x0002c300ff107b82 */ /* 0x000f220000000800 */
[----:B-1----:R-:W-:-:S05]  /*2520*/  IMAD.HI.U32 R4, R11, R4, RZ ;  /* 0x000000040b047227 */ /* 0x002fca00078e00ff */
[----:B------:R-:W-:Y:S01]  /*2530*/  SHF.R.U32.HI R4, RZ, R5, R4 ;  /* 0x00000005ff047219 */ /* 0x000fe20000011604 */
[----:B--2---:R-:W-:Y:S01]  /*2540*/  IMAD.HI.U32 R3, R8, R3, RZ ;  /* 0x0000000308037227 */ /* 0x004fe200078e00ff */
[----:B------:R-:W-:-:S04]  /*2550*/  ISETP.NE.AND P0, PT, R2, 0x1, PT ;  /* 0x000000010200780c */ /* 0x000fc80003f05270 */
[----:B---3--:R-:W-:-:S04]  /*2560*/  SHF.R.U32.HI R3, RZ, R6, R3 ;  /* 0x00000006ff037219 */ /* 0x008fc80000011603 */
[----:B------:R-:W-:Y:S02]  /*2570*/  SEL R3, R8, R3, !P0 ;  /* 0x0000000308037207 */ /* 0x000fe40004000000 */
[----:B----4-:R-:W-:-:S04]  /*2580*/  ISETP.NE.AND P1, PT, R16, 0x1, PT ;  /* 0x000000011000780c */ /* 0x010fc80003f25270 */
[----:B------:R-:W-:-:S05]  /*2590*/  SEL R4, R11, R4, !P1 ;  /* 0x000000040b047207 */ /* 0x000fca0004800000 */
[----:B------:R-:W-:Y:S02]  /*25a0*/  IMAD.IADD R5, R3, 0x1, -R4 ;  /* 0x0000000103057824 */ /* 0x000fe400078e0a04 */
[----:B------:R-:W-:Y:S02]  /*25b0*/  IMAD.IADD R3, R4, 0x1, -R3 ;  /* 0x0000000104037824 */ /* 0x000fe400078e0a03 */
[----:B------:R-:W-:Y:S02]  /*25c0*/  IMAD R11, R5, R16, R11 ;  /* 0x00000010050b7224 */ /* 0x000fe400078e020b */
[----:B------:R-:W-:-:S07]  /*25d0*/  IMAD R8, R3, R2, R8 ;  /* 0x0000000203087224 */ /* 0x000fce00078e0208 */
.L_x_35:
[----:B------:R-:W-:Y:S01]  /*25e0*/  VIADD R14, R14, 0x1 ;  /* 0x000000010e0e7836 */ /* 0x000fe20000000000 */
[----:B------:R-:W-:Y:S01]  /*25f0*/  PLOP3.LUT P1, PT, PT, PT, PT, 0x80, 0x8 ;  /* 0x000000000008781c */ /* 0x000fe20003f2f070 */
[----:B------:R-:W-:Y:S02]  /*2600*/  IMAD.IADD R165, R11, 0x1, R154 ;  /* 0x000000010ba57824 */ /* 0x000fe400078e029a */
[----:B------:R-:W-:Y:S01]  /*2610*/  IMAD.IADD R155, R8, 0x1, R143 ;  /* 0x00000001089b7824 */ /* 0x000fe200078e028f */
[----:B------:R-:W-:-:S04]  /*2620*/  ISETP.NE.AND P0, PT, R14, 0x2, PT ;  /* 0x000000020e00780c */ /* 0x000fc80003f05270 */
[----:B------:R-:W-:Y:S02]  /*2630*/  SEL R2, RZ, 0x1, P0 ;  /* 0x00000001ff027807 */ /* 0x000fe40000000000 */
[----:B------:R-:W-:Y:S02]  /*2640*/  SEL R14, R14, RZ, P0 ;  /* 0x000000ff0e0e7207 */ /* 0x000fe40000000000 */
[----:B------:R-:W-:Y:S01]  /*2650*/  LOP3.LUT R13, R13, R2, RZ, 0x3c, !PT ;  /* 0x000000020d0d7212 */ /* 0x000fe200078e3cff */
[----:B------:R-:W-:Y:S06]  /*2660*/  @P2 BRA `(.L_x_36) ;  /* 0xfffffff000982947 */ /* 0x000fec000383ffff */
[----:B------:R-:W-:Y:S01]  /*2670*/  UIADD3 UR4, UPT, UPT, UR4, 0x110, URZ ;  /* 0x0000011004047890 */ /* 0x000fe2000fffe0ff */
[----:B------:R-:W-:-:S03]  /*2680*/  SHF.L.U32 R3, R15, 0x1f, RZ ;  /* 0x0000001f0f037819 */ /* 0x000fc600000006ff */
[----:B------:R-:W-:-:S09]  /*2690*/  ULEA UR5, UR6, UR4, 0x3 ;  /* 0x0000000406057291 */ /* 0x000fd2000f8e18ff */
[----:B------:R-:W1:Y:S02]  /*26a0*/  SYNCS.PHASECHK.TRANS64.TRYWAIT P0, [UR5], R3 ;  /* 0x00000003ff0075a7 */ /* 0x000e640008001105 */
[----:B-1----:R-:W-:Y:S05]  /*26b0*/  @!P0 BRA `(.L_x_37) ;  /* 0x0000005400d88947 */ /* 0x002fea0003800000 */
.L_x_131:
[----:B------:R-:W-:-:S04]  /*26c0*/  UIADD3 UR6, UPT, UPT, UR6, 0x1, URZ ;  /* 0x0000000106067890 */ /* 0x000fc8000fffe0ff */
[----:B------:R-:W-:-:S04]  /*26d0*/  UISETP.NE.AND UP0, UPT, UR6, 0x22, UPT ;  /* 0x000000220600788c */ /* 0x000fc8000bf05270 */
[----:B------:R-:W-:Y:S02]  /*26e0*/  USEL UR7, URZ, 0x1, UP0 ;  /* 0x00000001ff077887 */ /* 0x000fe40008000000 */
[----:B------:R-:W-:-:S04]  /*26f0*/  USEL UR6, UR6, URZ, UP0 ;  /* 0x000000ff06067287 */ /* 0x000fc80008000000 */
[----:B------:R-:W-:Y:S01]  /*2700*/  ULEA UR5, UR6, UR4, 0x3 ;  /* 0x0000000406057291 */ /* 0x000fe2000f8e18ff */
[----:B------:R-:W-:-:S04]  /*2710*/  LOP3.LUT R2, R15, UR7, RZ, 0x3c, !PT ;  /* 0x000000070f027c12 */ /* 0x000fc8000f8e3cff */
[----:B-1----:R-:W-:-:S04]  /*2720*/  SHF.L.U32 R3, R2, 0x1f, RZ ;  /* 0x0000001f02037819 */ /* 0x002fc800000006ff */
[----:B------:R-:W1:Y:S02]  /*2730*/  SYNCS.PHASECHK.TRANS64.TRYWAIT P0, [UR5], R3 ;  /* 0x00000003ff0075a7 */ /* 0x000e640008001105 */
[----:B-1----:R-:W-:Y:S05]  /*2740*/  @!P0 BRA `(.L_x_38) ;  /* 0x0000005400cc8947 */ /* 0x002fea0003800000 */
.L_x_133:
        /* <DEDUP_REMOVED lines=9> */
.L_x_135:
        /* <DEDUP_REMOVED lines=9> */
.L_x_137:
        /* <DEDUP_REMOVED lines=9> */
.L_x_139:
        /* <DEDUP_REMOVED lines=9> */
.L_x_141:
        /* <DEDUP_REMOVED lines=9> */
.L_x_143:
        /* <DEDUP_REMOVED lines=9> */
.L_x_145:
        /* <DEDUP_REMOVED lines=9> */
.L_x_147:
        /* <DEDUP_REMOVED lines=9> */
.L_x_149:
        /* <DEDUP_REMOVED lines=9> */
.L_x_151:
        /* <DEDUP_REMOVED lines=9> */
.L_x_153:
        /* <DEDUP_REMOVED lines=9> */
.L_x_155:
        /* <DEDUP_REMOVED lines=9> */
.L_x_157:
        /* <DEDUP_REMOVED lines=9> */
.L_x_159:
        /* <DEDUP_REMOVED lines=9> */
.L_x_161:
        /* <DEDUP_REMOVED lines=9> */
.L_x_163:
        /* <DEDUP_REMOVED lines=9> */
.L_x_165:
        /* <DEDUP_REMOVED lines=9> */
.L_x_167:
        /* <DEDUP_REMOVED lines=9> */
.L_x_169:
        /* <DEDUP_REMOVED lines=9> */
.L_x_171:
        /* <DEDUP_REMOVED lines=9> */
.L_x_173:
        /* <DEDUP_REMOVED lines=9> */
.L_x_175:
        /* <DEDUP_REMOVED lines=9> */
.L_x_177:
        /* <DEDUP_REMOVED lines=9> */
.L_x_179:
        /* <DEDUP_REMOVED lines=9> */
.L_x_181:
        /* <DEDUP_REMOVED lines=9> */
.L_x_183:
        /* <DEDUP_REMOVED lines=9> */
.L_x_185:
        /* <DEDUP_REMOVED lines=9> */
.L_x_187:
        /* <DEDUP_REMOVED lines=9> */
.L_x_189:
        /* <DEDUP_REMOVED lines=9> */
.L_x_191:
        /* <DEDUP_REMOVED lines=9> */
.L_x_193:
        /* <DEDUP_REMOVED lines=9> */
.L_x_195:
[----:B------:R-:W-:-:S04]  /*38c0*/  UIADD3 UR6, UPT, UPT, UR6, 0x1, URZ ;  /* 0x0000000106067890 */ /* 0x000fc8000fffe0ff */
[----:B------:R-:W-:-:S04]  /*38d0*/  UISETP.NE.AND UP0, UPT, UR6, 0x22, UPT ;  /* 0x000000220600788c */ /* 0x000fc8000bf05270 */
[----:B------:R-:W-:Y:S02]  /*38e0*/  USEL UR5, URZ, 0x1, UP0 ;  /* 0x00000001ff057887 */ /* 0x000fe40008000000 */
[----:B------:R-:W-:-:S04]  /*38f0*/  USEL UR6, UR6, URZ, UP0 ;  /* 0x000000ff06067287 */ /* 0x000fc80008000000 */
[----:B------:R-:W-:Y:S01]  /*3900*/  ULEA UR6, UR6, UR4, 0x3 ;  /* 0x0000000406067291 */ /* 0x000fe2000f8e18ff */
[----:B-1----:R-:W-:-:S04]  /*3910*/  LOP3.LUT R3, R2, UR5, RZ, 0x3c, !PT ;  /* 0x0000000502037c12 */ /* 0x002fc8000f8e3cff */
[----:B------:R-:W-:Y:S01]  /*3920*/  SHF.L.U32 R3, R3, 0x1f, RZ ;  /* 0x0000001f03037819 */ /* 0x000fe200000006ff */
[----:B----4-:R-:W-:-:S07]  /*3930*/  IMAD.U32 R0, RZ, RZ, UR6 ;  /* 0x00000006ff007e24 */ /* 0x010fce000f8e00ff */
.L_x_70:
[----:B-1----:R1:W2:Y:S02]  /*3940*/  SYNCS.PHASECHK.TRANS64.TRYWAIT P0, [R0+URZ], R3 ;  /* 0x00000003000075a7 */ /* 0x0022a400080011ff */
[----:B--2---:R-:W-:Y:S05]  /*3950*/  @!P0 NANOSLEEP.SYNCS 0x989680 ;  /* 0x009896800000895d */ /* 0x004fea0003900000 */
[----:B------:R-:W2:Y:S02]  /*3960*/  @!P0 SYNCS.PHASECHK.TRANS64 P0, [R0+URZ], R3 ;  /* 0x00000003000085a7 */ /* 0x000ea400080010ff */
[----:B--2---:R-:W-:Y:S05]  /*3970*/  @P0 EXIT ;  /* 0x000000000000094d */ /* 0x004fea0003800000 */
[----:B------:R-:W-:Y:S05]  /*3980*/  BRA `(.L_x_70) ;  /* 0xfffffffc00ec7947 */ /* 0x000fea000383ffff */
.L_x_18:
[----:B------:R-:W-:-:S04]  /*3990*/  UISETP.NE.AND UP1, UPT, UR37, URZ, UPT ;  /* 0x000000ff2500728c */ /* 0x000fc8000bf25270 */
[----:B------:R-:W-:-:S09]  /*39a0*/  UISETP.NE.OR UP1, UPT, UR8, 0x1, UP1 ;  /* 0x000000010800788c */ /* 0x000fd20008f25670 */
[----:B------:R-:W-:Y:S05]  /*39b0*/  BRA.U UP1, `(.L_x_71) ;  /* 0x0000000501487547 */ /* 0x000fea000b800000 */
[----:B------:R-:W-:Y:S01]  /*39c0*/  ISETP.NE.AND P2, PT, R2, RZ, PT ;  /* 0x000000ff0200720c */ /* 0x000fe20003f45270 */
[----:B------:R-:W-:Y:S01]  /*39d0*/  IMAD.MOV.U32 R12, RZ, RZ, 0x1 ;  /* 0x00000001ff0c7424 */ /* 0x000fe200078e00ff */
[----:B------:R-:W-:Y:S02]  /*39e0*/  CS2R R10, SRZ ;  /* 0x00000000000a7805 */ /* 0x000fe4000001ff00 */
[----:B------:R-:W-:Y:S01]  /*39f0*/  CS2R R8, SRZ ;  /* 0x0000000000087805 */ /* 0x000fe2000001ff00 */
[----:B------:R-:W-:Y:S01]  /*3a00*/  UMOV UR4, 0x400 ;  /* 0x0000040000047882 */ /* 0x000fe20000000000 */
[----:B------:R-:W-:Y:S01]  /*3a10*/  UMOV UR6, URZ ;  /* 0x000000ff00067c82 */ /* 0x000fe20008000000 */
[----:B------:R-:W-:-:S12]  /*3a20*/  ULEA UR37, UR37, UR4, 0x18 ;  /* 0x0000000425257291 */ /* 0x000fd8000f8ec0ff */
.L_x_75:
[----:B------:R-:W-:Y:S02]  /*3a30*/  LEA R0, R8, UR37, 0x3 ;  /* 0x0000002508007c11 */ /* 0x000fe4000f8e18ff */
[----:B------:R-:W-:-:S03]  /*3a40*/  SHF.L.U32 R5, R9, 0x1f, RZ ;  /* 0x0000001f09057819 */ /* 0x000fc600000006ff */
[----:B------:R-:W-:Y:S01]  /*3a50*/  VIADD R4, R0, 0x2b0 ;  /* 0x000002b000047836 */ /* 0x000fe20000000000 */
[----:B------:R-:W1:Y:S02]  /*3a60*/  SYNCS.PHASECHK.TRANS64.TRYWAIT P0, [R0+URZ+0x2a0], R5 ;  /* 0x0002a005000075a7 */ /* 0x000e6400080011ff */
[----:B-1----:R-:W-:Y:S05]  /*3a70*/  @!P0 BRA `(.L_x_72) ;  /* 0x0000005000008947 */ /* 0x002fea0003800000 */
.L_x_196:
[----:B------:R-:W-:Y:S01]  /*3a80*/  ULEA UR5, UR6, UR37, 0x3 ;  /* 0x0000002506057291 */ /* 0x000fe2000f8e18ff */
[----:B------:R-:W-:Y:S02]  /*3a90*/  PRMT R4, RZ, 0x654, R4 ;  /* 0x00000654ff047816 */ /* 0x000fe40000000004 */
[----:B-1----:R-:W-:Y:S01]  /*3aa0*/  SHF.L.U32 R5, R12, 0x1f, RZ ;  /* 0x0000001f0c057819 */ /* 0x002fe200000006ff */
[----:B------:R-:W-:Y:S01]  /*3ab0*/  UIADD3 UR4, UPT, UPT, UR5, 0x240, URZ ;  /* 0x0000024005047890 */ /* 0x000fe2000fffe0ff */
[----:B------:R1:W-:Y:S05]  /*3ac0*/  SYNCS.ARRIVE.TRANS64.RED.A1T0 RZ, [R4+URZ], RZ ;  /* 0x000000ff04ff79a7 */ /* 0x0003ea00081004ff */
[----:B------:R-:W-:Y:S01]  /*3ad0*/  IMAD.U32 R7, RZ, RZ, UR4 ;  /* 0x00000004ff077e24 */ /* 0x000fe2000f8e00ff */
[----:B------:R-:W2:Y:S04]  /*3ae0*/  SYNCS.PHASECHK.TRANS64.TRYWAIT P0, [UR5+0x250], R5 ;  /* 0x00025005ff0075a7 */ /* 0x000ea80008001105 */
[----:B------:R-:W-:Y:S01]  /*3af0*/  PRMT R6, R2, 0x654, R7 ;  /* 0x0000065402067816 */ /* 0x000fe20000000007 */
[----:B-1----:R-:W-:Y:S01]  /*3b00*/  @!P2 IMAD.MOV.U32 R4, RZ, RZ, 0x10 ;  /* 0x00000010ff04a424 */ /* 0x002fe200078e00ff */
[----:B--2---:R-:W-:Y:S06]  /*3b10*/  @!P0 BRA `(.L_x_73) ;  /* 0x0000004c00ec8947 */ /* 0x004fec0003800000 */
.L_x_198:
[----:B------:R-:W-:Y:S01]  /*3b20*/  ULEA UR4, UR6, UR37, 0x4 ;  /* 0x0000002506047291 */ /* 0x000fe2000f8e20ff */
[----:B------:R-:W-:Y:S01]  /*3b30*/  SEL R3, R6, R3, !P2 ;  /* 0x0000000306037207 */ /* 0x000fe20005000000 */
[----:B------:R-:W-:Y:S01]  /*3b40*/  UIADD3 UR5, UPT, UPT, UR5, 0x240, URZ ;  /* 0x0000024005057890 */ /* 0x000fe2000fffe0ff */
[----:B-1----:R-:W-:Y:S01]  /*3b50*/  LEA R0, R11, UR37, 0x3 ;  /* 0x000000250b007c11 */ /* 0x002fe2000f8e18ff */
[----:B------:R-:W-:Y:S01]  /*3b60*/  UIADD3 UR4, UPT, UPT, UR4, 0x2d0, URZ ;  /* 0x000002d004047890 */ /* 0x000fe2000fffe0ff */
[----:B------:R-:W-:Y:S01]  /*3b70*/  SHF.L.U32 R5, R10, 0x1f, RZ ;  /* 0x0000001f0a057819 */ /* 0x000fe200000006ff */
[----:B------:R1:W-:Y:S01]  /*3b80*/  @!P2 SYNCS.ARRIVE.TRANS64.RED RZ, [R3+URZ], R4 ;  /* 0x0000000403ffa9a7 */ /* 0x0003e200080004ff */
[----:B------:R-:W-:Y:S01]  /*3b90*/  UIADD3 UR6, UPT, UPT, UR6, 0x1, URZ ;  /* 0x0000000106067890 */ /* 0x000fe2000fffe0ff */
[----:B------:R-:W-:-:S03]  /*3ba0*/  VIADD R8, R8, 0x1 ;  /* 0x0000000108087836 */ /* 0x000fc60000000000 */
[----:B------:R-:W-:Y:S02]  /*3bb0*/  UISETP.NE.AND UP0, UPT, UR6, 0x2, UPT ;  /* 0x000000020600788c */ /* 0x000fe4000bf05270 */
[----:B------:R-:W-:Y:S06]  /*3bc0*/  UGETNEXTWORKID.BROADCAST [UR4], [UR5] ;  /* 0x00000000040073ca */ /* 0x000fec0008000100 */
[----:B------:R-:W-:Y:S01]  /*3bd0*/  USEL UR4, URZ, 0x1, UP0 ;  /* 0x00000001ff047887 */ /* 0x000fe20008000000 */
[----:B------:R-:W-:Y:S01]  /*3be0*/  ISETP.NE.AND P0, PT, R8, 0x2, PT ;  /* 0x000000020800780c */ /* 0x000fe20003f05270 */
[----:B------:R-:W-:Y:S01]  /*3bf0*/  USEL UR6, UR6, URZ, UP0 ;  /* 0x000000ff06067287 */ /* 0x000fe20008000000 */
[----:B------:R-:W2:Y:S03]  /*3c00*/  SYNCS.PHASECHK.TRANS64.TRYWAIT P1, [R0+URZ+0x240], R5 ;  /* 0x00024005000075a7 */ /* 0x000ea600080211ff */
[----:B------:R-:W-:Y:S01]  /*3c10*/  LOP3.LUT R12, R12, UR4, RZ, 0x3c, !PT ;  /* 0x000000040c0c7c12 */ /* 0x000fe2000f8e3cff */
[----:B-12---:R-:W-:Y:S07]  /*3c20*/  @!P1 BRA `(.L_x_74) ;  /* 0x0000004c00c09947 */ /* 0x006fee0003800000 */
.L_x_199:
[C---:B------:R-:W-:Y:S01]  /*3c30*/  LEA R4, R11.reuse, UR37, 0x4 ;  /* 0x000000250b047c11 */ /* 0x040fe2000f8e20ff */
[----:B-1----:R-:W-:Y:S01]  /*3c40*/  VIADD R0, R0, 0x250 ;  /* 0x0000025000007836 */ /* 0x002fe20000000000 */
[----:B------:R-:W-:Y:S01]  /*3c50*/  SEL R8, R8, RZ, P0 ;  /* 0x000000ff08087207 */ /* 0x000fe20000000000 */
[----:B------:R-:W-:-:S03]  /*3c60*/  VIADD R11, R11, 0x1 ;  /* 0x000000010b0b7836 */ /* 0x000fc60000000000 */
[----:B------:R-:W1:Y:S01]  /*3c70*/  LDS.128 R4, [R4+0x2d0] ;  /* 0x0002d00004047984 */ /* 0x000e620000000c00 */
[----:B------:R-:W-:Y:S02]  /*3c80*/  PRMT R0, RZ, 0x654, R0 ;  /* 0x00000654ff007816 */ /* 0x000fe40000000000 */
[C---:B------:R-:W-:Y:S01]  /*3c90*/  ISETP.NE.AND P1, PT, R11.reuse, 0x2, PT ;  /* 0x000000020b00780c */ /* 0x040fe20003f25270 */
[----:B------:R-:W-:Y:S01]  /*3ca0*/  @!PT LDS RZ, [RZ] ;  /* 0x00000000fffff984 */ /* 0x000fe20000000800 */
[----:B------:R-:W-:Y:S01]  /*3cb0*/  @!PT LDS RZ, [RZ] ;  /* 0x00000000fffff984 */ /* 0x000fe20000000800 */
[----:B------:R-:W-:Y:S01]  /*3cc0*/  @!PT LDS RZ, [RZ] ;  /* 0x00000000fffff984 */ /* 0x000fe20000000800 */
[----:B------:R-:W-:Y:S01]  /*3cd0*/  @!PT LDS RZ, [RZ] ;  /* 0x00000000fffff984 */ /* 0x000fe20000000800 */
[----:B------:R2:W-:Y:S06]  /*3ce0*/  MEMBAR.ALL.CTA ;  /* 0x0000000000007992 */ /* 0x0005ec0000008000 */
[----:B--2---:R-:W2:Y:S01]  /*3cf0*/  FENCE.VIEW.ASYNC.S ;  /* 0x00000000000073c6 */ /* 0x004ea20000000000 */
[----:B------:R-:W-:Y:S01]  /*3d00*/  SEL R11, R11, RZ, P1 ;  /* 0x000000ff0b0b7207 */ /* 0x000fe20000800000 */
[----:B--2---:R2:W-:Y:S01]  /*3d10*/  SYNCS.ARRIVE.TRANS64.RED.A1T0 RZ, [R0+URZ], RZ ;  /* 0x000000ff00ff79a7 */ /* 0x0045e200081004ff */
[----:B-1----:R-:W-:-:S02]  /*3d20*/  LOP3.LUT P3, RZ, R6, 0x1, RZ, 0xc0, !PT ;  /* 0x0000000106ff7812 */ /* 0x002fc4000786c0ff */
[----:B------:R-:W-:-:S04]  /*3d30*/  SEL R5, RZ, 0x1, P1 ;  /* 0x00000001ff057807 */ /* 0x000fc80000800000 */
[----:B------:R-:W-:Y:S02]  /*3d40*/  LOP3.LUT R10, R10, R5, RZ, 0x3c, !PT ;  /* 0x000000050a0a7212 */ /* 0x000fe400078e3cff */
[----:B--2---:R-:W-:-:S04]  /*3d50*/  SEL R0, RZ, 0x1, P0 ;  /* 0x00000001ff007807 */ /* 0x004fc80000000000 */
[----:B------:R-:W-:Y:S01]  /*3d60*/  LOP3.LUT R9, R9, R0, RZ, 0x3c, !PT ;  /* 0x0000000009097212 */ /* 0x000fe200078e3cff */
[----:B------:R-:W-:Y:S06]  /*3d70*/  @P3 BRA `(.L_x_75) ;  /* 0xfffffffc002c3947 */ /* 0x000fec000383ffff */
[----:B------:R-:W-:Y:S01]  /*3d80*/  ULEA UR5, UR6, UR37, 0x3 ;  /* 0x0000002506057291 */ /* 0x000fe2000f8e18ff */
[----:B------:R-:W-:-:S08]  /*3d90*/  SHF.L.U32 R3, R12, 0x1f, RZ ;  /* 0x0000001f0c037819 */ /* 0x000fd000000006ff */
[----:B------:R-:W1:Y:S02]  /*3da0*/  SYNCS.PHASECHK.TRANS64 P0, [UR5+0x250], R3 ;  /* 0x00025003ff0075a7 */ /* 0x000e640008001005 */
[----:B-1----:R-:W-:Y:S05]  /*3db0*/  @P0 BRA `(.L_x_76) ;  /* 0x0000000000080947 */ /* 0x002fea0003800000 */
[----:B------:R-:W1:Y:S02]  /*3dc0*/  SYNCS.PHASECHK.TRANS64.TRYWAIT P0, [UR5+0x250], R3 ;  /* 0x00025003ff0075a7 */ /* 0x000e640008001105 */
[----:B-1----:R-:W-:Y:S05]  /*3dd0*/  @!P0 BRA `(.L_x_77) ;  /* 0x0000004c00688947 */ /* 0x002fea0003800000 */
.L_x_76:
[----:B------:R-:W-:-:S04]  /*3de0*/  UIADD3 UR4, UPT, UPT, UR6, 0x1, URZ ;  /* 0x0000000106047890 */ /* 0x000fc8000fffe0ff */
[----:B------:R-:W-:-:S04]  /*3df0*/  UISETP.NE.AND UP0, UPT, UR4, 0x2, UPT ;  /* 0x000000020400788c */ /* 0x000fc8000bf05270 */
[----:B------:R-:W-:Y:S02]  /*3e00*/  USEL UR7, URZ, 0x1, UP0 ;  /* 0x00000001ff077887 */ /* 0x000fe40008000000 */
[----:B------:R-:W-:-:S04]  /*3e10*/  USEL UR4, UR4, URZ, UP0 ;  /* 0x000000ff04047287 */ /* 0x000fc80008000000 */
[----:B------:R-:W-:Y:S01]  /*3e20*/  ULEA UR4, UR4, UR37, 0x3 ;  /* 0x0000002504047291 */ /* 0x000fe2000f8e18ff */
[----:B-1----:R-:W-:-:S04]  /*3e30*/  LOP3.LUT R3, R12, UR7, RZ, 0x3c, !PT ;  /* 0x000000070c037c12 */ /* 0x002fc8000f8e3cff */
[----:B------:R-:W-:-:S04]  /*3e40*/  SHF.L.U32 R0, R3, 0x1f, RZ ;  /* 0x0000001f03007819 */ /* 0x000fc800000006ff */
[----:B------:R-:W1:Y:S02]  /*3e50*/  SYNCS.PHASECHK.TRANS64 P0, [UR4+0x250], R0 ;  /* 0x00025000ff0075a7 */ /* 0x000e640008001004 */
[----:B-1----:R-:W-:Y:S05]  /*3e60*/  @P0 EXIT ;  /* 0x000000000000094d */ /* 0x002fea0003800000 */
[----:B------:R-:W-:Y:S02]  /*3e70*/  SHF.L.U32 R3, R3, 0x1f, RZ ;  /* 0x0000001f03037819 */ /* 0x000fe400000006ff */
[----:B------:R-:W-:-:S07]  /*3e80*/  MOV R0, UR4 ;  /* 0x0000000400007c02 */ /* 0x000fce0008000f00 */
.L_x_78:
[----:B-1----:R1:W2:Y:S02]  /*3e90*/  SYNCS.PHASECHK.TRANS64.TRYWAIT P0, [R0+URZ+0x250], R3 ;  /* 0x00025003000075a7 */ /* 0x0022a400080011ff */
[----:B--2---:R-:W-:Y:S05]  /*3ea0*/  @!P0 NANOSLEEP.SYNCS 0x989680 ;  /* 0x009896800000895d */ /* 0x004fea0003900000 */
[----:B------:R-:W2:Y:S02]  /*3eb0*/  @!P0 SYNCS.PHASECHK.TRANS64 P0, [R0+URZ+0x250], R3 ;  /* 0x00025003000085a7 */ /* 0x000ea400080010ff */
[----:B--2---:R-:W-:Y:S05]  /*3ec0*/  @P0 EXIT ;  /* 0x000000000000094d */ /* 0x004fea0003800000 */
[----:B------:R-:W-:Y:S05]  /*3ed0*/  BRA `(.L_x_78) ;  /* 0xfffffffc00ec7947 */ /* 0x000fea000383ffff */
.L_x_71:
[----:B------:R-:W-:-:S09]  /*3ee0*/  UISETP.NE.AND UP1, UPT, UR8, URZ, UPT ;  /* 0x000000ff0800728c */ /* 0x000fd2000bf25270 */
[----:B------:R-:W-:Y:S05]  /*3ef0*/  BRA.U UP1, `(.L_x_79) ;  /* 0x0000000d01607547 */ /* 0x000fea000b800000 */
[----:B------:R-:W-:Y:S01]  /*3f00*/  UMOV UR4, 0x40 ;  /* 0x0000004000047882 */ /* 0x000fe20000000000 */
[----:B------:R-:W-:Y:S01]  /*3f10*/  NOP ;  /* 0x0000000000007918 */ /* 0x000fe20000000000 */
[----:B------:R-:W-:Y:S01]  /*3f20*/  ULEA UR4, UR37, UR4, 0x18 ;  /* 0x0000000425047291 */ /* 0x000fe2000f8ec0ff */
[----:B------:R-:W-:Y:S02]  /*3f30*/  UMOV UR5, 0x400 ;  /* 0x0000040000057882 */ /* 0x000fe40000000000 */
[----:B------:R-:W-:-:S06]  /*3f40*/  ULEA UR37, UR37, UR5, 0x18 ;  /* 0x0000000525257291 */ /* 0x000fcc000f8ec0ff */
[----:B------:R-:W1:Y:S02]  /*3f50*/  LDS.U8 R0, [UR4+0x1c] ;  /* 0x00001c04ff007984 */ /* 0x000e640008000000 */
[----:B-1----:R-:W-:-:S13]  /*3f60*/  ISETP.NE.AND P0, PT, R0, RZ, PT ;  /* 0x000000ff0000720c */ /* 0x002fda0003f05270 */
[----:B------:R-:W-:Y:S05]  /*3f70*/  @P0 BRA `(.L_x_80) ;  /* 0x0000000000580947 */ /* 0x000fea0003800000 */
[----:B------:R-:W-:-:S13]  /*3f80*/  ELECT P0, URZ, PT ;  /* 0x0000000000ff782f */ /* 0x000fda0003800000 */
[----:B------:R-:W-:Y:S05]  /*3f90*/  @!P0 BRA `(.L_x_81) ;  /* 0x0000000000608947 */ /* 0x000fea0003800000 */
[----:B------:R-:W-:Y:S01]  /*3fa0*/  UMOV UR5, 0x10 ;  /* 0x0000001000057882 */ /* 0x000fe20000000000 */
[----:B------:R-:W-:Y:S01]  /*3fb0*/  HFMA2 R0, -RZ, RZ, 0, 5.9604644775390625e-08 ;  /* 0x00000001ff007431 */ /* 0x000fe200000001ff */
[----:B------:R-:W-:-:S03]  /*3fc0*/  MOV R2, 0xffff ;  /* 0x0000ffff00027802 */ /* 0x000fc60000000f00 */
[----:B------:R-:W-:Y:S04]  /*3fd0*/  DEPBAR.LE SB1, 0x36 ;  /* 0x00009d800000791a */ /* 0x000fe80000000000 */
[----:B------:R-:W1:Y:S02]  /*3fe0*/  UTCATOMSWS.FIND_AND_SET.ALIGN UP0, UR5, UR5 ;  /* 0x00000005000575e3 */ /* 0x000e640008000800 */
[----:B-1----:R-:W-:Y:S01]  /*3ff0*/  MOV R3, UR5 ;  /* 0x0000000500037c02 */ /* 0x002fe20008000f00 */
[----:B------:R-:W-:Y:S06]  /*4000*/  BRA.U UP0, `(.L_x_82) ;  /* 0x0000000100187547 */ /* 0x000fec000b800000 */
.L_x_83:
[----:B------:R-:W-:Y:S05]  /*4010*/  NANOSLEEP 0x64 ;  /* 0x000000640000795d */ /* 0x000fea0003800000 */
[----:B------:R-:W-:-:S05]  /*4020*/  UMOV UR5, 0x10 ;  /* 0x0000001000057882 */ /* 0x000fca0000000000 */
[----:B------:R-:W-:Y:S04]  /*4030*/  DEPBAR.LE SB1, 0x36 ;  /* 0x00009d800000791a */ /* 0x000fe80000000000 */
[----:B------:R-:W1:Y:S02]  /*4040*/  UTCATOMSWS.FIND_AND_SET.ALIGN UP0, UR5, UR5 ;  /* 0x00000005000575e3 */ /* 0x000e640008000800 */
[----:B-1----:R-:W-:Y:S01]  /*4050*/  MOV R3, UR5 ;  /* 0x0000000500037c02 */ /* 0x002fe20008000f00 */
[----:B------:R-:W-:Y:S05]  /*4060*/  BRA.U !UP0, `(.L_x_83) ;  /* 0xfffffffd08e87547 */ /* 0x000fea000b83ffff */
.L_x_82:
[-C--:B------:R-:W-:Y:S02]  /*4070*/  SHF.L.U32 R2, R2, R3.reuse, RZ ;  /* 0x0000000302027219 */ /* 0x080fe400000006ff */
[----:B------:R-:W-:Y:S01]  /*4080*/  SHF.L.U32 R0, R0, R3, RZ ;  /* 0x0000000300007219 */ /* 0x000fe200000006ff */
[----:B------:R-:W-:Y:S02]  /*4090*/  IMAD.SHL.U32 R3, R3, 0x20, RZ ;  /* 0x0000002003037824 */ /* 0x000fe400078e00ff */
[----:B------:R1:W-:Y:S04]  /*40a0*/  ATOMS.OR RZ, [UR4+0x14], R2 ;  /* 0x00001402ffff798c */ /* 0x0003e8000b000004 */
[----:B------:R1:W-:Y:S04]  /*40b0*/  ATOMS.OR RZ, [UR4+0x18], R0 ;  /* 0x00001800ffff798c */ /* 0x0003e8000b000004 */
[----:B------:R1:W-:Y:S01]  /*40c0*/  STS [UR37+0x2f0], R3 ;  /* 0x0002f003ff007988 */ /* 0x0003e20008000825 */
[----:B------:R-:W-:Y:S05]  /*40d0*/  BRA `(.L_x_81) ;  /* 0x0000000000107947 */ /* 0x000fea0003800000 */
.L_x_80:
[----:B------:R-:W-:Y:S02]  /*40e0*/  MOV R0, 0xffffffff ;  /* 0xffffffff00007802 */ /* 0x000fe40000000f00 */
[----:B------:R-:W-:-:S03]  /*40f0*/  MOV R2, 0x4120 ;  /* 0x0000412000027802 */ /* 0x000fc60000000f00 */
[----:B------:R1:W-:Y:S04]  /*4100*/  STS [UR37+0x2f0], R0 ;  /* 0x0002f000ff007988 */ /* 0x0003e80008000825 */
[----:B-1-3-5:R-:W-:Y:S05]  /*4110*/  CALL.REL.NOINC `($__internal_1_$__cuda_sm10x_tcgen05_guardrail_trap_phase_invalid_during_alloc) ;  /* 0x0000004c00e47944 */ /* 0x02afea0003c00000 */
.L_x_81:
[----:B------:R-:W-:Y:S05]  /*4120*/  WARPSYNC.ALL ;  /* 0x0000000000007948 */ /* 0x000fea0003800000 */
[----:B------:R-:W2:Y:S01]  /*4130*/  S2UR UR6, SR_CgaCtaId ;  /* 0x00000000000679c3 */ /* 0x000ea20000008800 */
[----:B------:R-:W-:Y:S01]  /*4140*/  UMOV UR4, 0x400 ;  /* 0x0000040000047882 */ /* 0x000fe20000000000 */
[----:B------:R-:W-:-:S06]  /*4150*/  NOP ;  /* 0x0000000000007918 */ /* 0x000fcc0000000000 */
[----:B------:R-:W-:Y:S06]  /*4160*/  BAR.ARV 0x6, 0xa0 ;  /* 0x0182800000007b1d */ /* 0x000fec0000002000 */
[----:B------:R-:W4:Y:S01]  /*4170*/  LDCU UR7, c[0x0][0x38c] ;  /* 0x00007180ff0777ac */ /* 0x000f220008000800 */
[----:B------:R-:W-:Y:S01]  /*4180*/  IMAD.MOV.U32 R11, RZ, RZ, 0x1 ;  /* 0x00000001ff0b7424 */ /* 0x000fe200078e00ff */
[----:B------:R-:W-:Y:S01]  /*4190*/  CS2R R8, SRZ ;  /* 0x0000000000087805 */ /* 0x000fe2000001ff00 */
[----:B------:R-:W-:Y:S01]  /*41a0*/  IMAD.MOV.U32 R10, RZ, RZ, RZ ;  /* 0x000000ffff0a7224 */ /* 0x000fe200078e00ff */
[----:B------:R-:W-:Y:S01]  /*41b0*/  UMOV UR17, URZ ;  /* 0x000000ff00117c82 */ /* 0x000fe20008000000 */
[----:B------:R-:W-:Y:S01]  /*41c0*/  UMOV UR16, URZ ;  /* 0x000000ff00107c82 */ /* 0x000fe20008000000 */
[----:B------:R-:W-:Y:S01]  /*41d0*/  UMOV UR20, 0x0 ;  /* 0x0000000000147882 */ /* 0x000fe20000000000 */
[----:B------:R-:W-:Y:S01]  /*41e0*/  UMOV UR21, 0x8110410 ;  /* 0x0811041000157882 */ /* 0x000fe20000000000 */
[----:B--2---:R-:W-:Y:S01]  /*41f0*/  ULEA UR6, UR6, UR4, 0x18 ;  /* 0x0000000406067291 */ /* 0x004fe2000f8ec0ff */
[----:B------:R-:W2:Y:S03]  /*4200*/  LDCU UR4, c[0x0][0x38c] ;  /* 0x00007180ff0477ac */ /* 0x000ea60008000800 */
[----:B------:R-:W-:-:S02]  /*4210*/  UIADD3 UR11, UPT, UPT, UR6, 0x4600, URZ ;  /* 0x00004600060b7890 */ /* 0x000fc4000fffe0ff */
[----:B----4-:R-:W-:-:S03]  /*4220*/  UIADD3 UR7, UPT, UPT, UR7, 0x1f, URZ ;  /* 0x0000001f07077890 */ /* 0x010fc6000fffe0ff */
[----:B-1----:R-:W1:Y:S01]  /*4230*/  LDS R0, [UR6+0x2f0] ;  /* 0x0002f006ff007984 */ /* 0x002e620008000800 */
[----:B------:R-:W-:Y:S02]  /*4240*/  UIADD3 UR18, UPT, UPT, UR6, 0x26600, URZ ;  /* 0x0002660006127890 */ /* 0x000fe4000fffe0ff */
[----:B------:R-:W-:Y:S02]  /*4250*/  USHF.R.S32.HI UR5, URZ, 0x1f, UR7 ;  /* 0x0000001fff057899 */ /* 0x000fe40008011407 */
[----:B------:R-:W-:Y:S02]  /*4260*/  USHF.R.U32.HI UR11, URZ, 0x4, UR11 ;  /* 0x00000004ff0b7899 */ /* 0x000fe4000801160b */
[----:B------:R-:W-:Y:S02]  /*4270*/  ULEA.HI UR5, UR5, UR7, URZ, 0x5 ;  /* 0x0000000705057291 */ /* 0x000fe4000f8f28ff */
[----:B------:R-:W-:Y:S02]  /*4280*/  USHF.R.U32.HI UR18, URZ, 0x4, UR18 ;  /* 0x00000004ff127899 */ /* 0x000fe40008011612 */
[----:B------:R-:W-:-:S02]  /*4290*/  USHF.R.S32.HI UR5, URZ, 0x5, UR5 ;  /* 0x00000005ff057899 */ /* 0x000fc40008011405 */
[----:B------:R-:W-:Y:S02]  /*42a0*/  ULOP3.LUT UR11, UR11, 0x3fff, URZ, 0xc0, !UPT ;  /* 0x00003fff0b0b7892 */ /* 0x000fe4000f8ec0ff */
[----:B------:R-:W-:Y:S02]  /*42b0*/  UISETP.LT.AND UP0, UPT, UR5, 0x1, UPT ;  /* 0x000000010500788c */ /* 0x000fe4000bf01270 */
[----:B------:R-:W-:Y:S02]  /*42c0*/  ULOP3.LUT UR18, UR18, 0x3fff, URZ, 0xc0, !UPT ;  /* 0x00003fff12127892 */ /* 0x000fe4000f8ec0ff */
[----:B------:R-:W-:Y:S02]  /*42d0*/  USEL UR10, UR5, 0x1, !UP0 ;  /* 0x00000001050a7887 */ /* 0x000fe4000c000000 */
[----:B------:R-:W-:Y:S02]  /*42e0*/  ULOP3.LUT UR11, UR11, 0x10000, URZ, 0xfc, !UPT ;  /* 0x000100000b0b7892 */ /* 0x000fe4000f8efcff */
[----:B------:R-:W-:-:S02]  /*42f0*/  UIADD3 UR10, UPT, UPT, -UR10, URZ, URZ ;  /* 0x000000ff0a0a7290 */ /* 0x000fc4000fffe1ff */
[----:B--2---:R-:W-:Y:S01]  /*4300*/  UISETP.GE.AND UP3, UPT, UR4, 0x1, UPT ;  /* 0x000000010400788c */ /* 0x004fe2000bf66270 */
[----:B-1----:R-:W-:-:S15]  /*4310*/  R2UR UR19, R0 ;  /* 0x00000000001372ca */ /* 0x002fde00000e0000 */
.L_x_90:
[----:B------:R-:W-:Y:S02]  /*4320*/  LEA R0, R10, UR6, 0x3 ;  /* 0x000000060a007c11 */ /* 0x000fe4000f8e18ff */
[----:B------:R-:W-:Y:S02]  /*4330*/  SHF.L.U32 R5, R9, 0x1f, RZ ;  /* 0x0000001f09057819 */ /* 0x000fe400000006ff */
[----:B------:R-:W-:Y:S01]  /*4340*/  PLOP3.LUT P0, PT, PT, PT, UP3, 0x80, 0x8 ;  /* 0x000000000008781c */ /* 0x000fe20003f0f038 */
[----:B------:R-:W-:Y:S01]  /*4350*/  VIADD R3, R0, 0x250 ;  /* 0x0000025000037836 */ /* 0x000fe20000000000 */
[----:B-1----:R-:W1:Y:S02]  /*4360*/  SYNCS.PHASECHK.TRANS64.TRYWAIT P1, [R0+URZ+0x240], R5 ;  /* 0x00024005000075a7 */ /* 0x002e6400080211ff */
[----:B-1--4-:R-:W-:Y:S09]  /*4370*/  @!P1 BRA `(.L_x_84) ;  /* 0x0000004800189947 */ /* 0x012ff20003800000 */
.L_x_201:
[----:B------:R-:W-:Y:S01]  /*4380*/  LEA R4, R10, UR6, 0x4 ;  /* 0x000000060a047c11 */ /* 0x000fe2000f8e20ff */
[----:B------:R-:W-:Y:S01]  /*4390*/  @UP3 ULEA UR4, UR16, UR6, 0x3 ;  /* 0x0000000610043291 */ /* 0x000fe2000f8e18ff */
[----:B------:R-:W-:Y:S01]  /*43a0*/  PLOP3.LUT P2, PT, PT, PT, PT, 0x80, 0x8 ;  /* 0x000000000008781c */ /* 0x000fe20003f4f070 */
[----:B------:R-:W-:Y:S01]  /*43b0*/  ULEA UR9, UR17, UR6, 0x3 ;  /* 0x0000000611097291 */ /* 0x000fe2000f8e18ff */
[----:B------:R-:W-:Y:S02]  /*43c0*/  PRMT R3, RZ, 0x654, R3 ;  /* 0x00000654ff037816 */ /* 0x000fe40000000003 */
[----:B-1----:R-:W1:Y:S01]  /*43d0*/  LDS.128 R4, [R4+0x2d0] ;  /* 0x0002d00004047984 */ /* 0x002e620000000c00 */
[----:B------:R-:W-:Y:S02]  /*43e0*/  @P0 SHF.L.U32 R2, R8, 0x1f, RZ ;  /* 0x0000001f08020819 */ /* 0x000fe400000006ff */
[----:B------:R-:W-:Y:S01]  /*43f0*/  SHF.L.U32 R0, R11, 0x1f, RZ ;  /* 0x0000001f0b007819 */ /* 0x000fe200000006ff */
[----:B------:R-:W-:Y:S01]  /*4400*/  @!PT LDS RZ, [RZ] ;  /* 0x00000000fffff984 */ /* 0x000fe20000000800 */
[----:B------:R-:W-:Y:S01]  /*4410*/  @!PT LDS RZ, [RZ] ;  /* 0x00000000fffff984 */ /* 0x000fe20000000800 */
[----:B------:R-:W-:Y:S01]  /*4420*/  @!PT LDS RZ, [RZ] ;  /* 0x00000000fffff984 */ /* 0x000fe20000000800 */
[----:B------:R-:W-:Y:S01]  /*4430*/  @!PT LDS RZ, [RZ] ;  /* 0x00000000fffff984 */ /* 0x000fe20000000800 */
[----:B------:R2:W-:Y:S06]  /*4440*/  MEMBAR.ALL.CTA ;  /* 0x0000000000007992 */ /* 0x0005ec0000008000 */
[----:B--2---:R-:W2:Y:S02]  /*4450*/  FENCE.VIEW.ASYNC.S ;  /* 0x00000000000073c6 */ /* 0x004ea40000000000 */
[----:B--2---:R2:W-:Y:S01]  /*4460*/  SYNCS.ARRIVE.TRANS64.RED.A1T0 RZ, [R3+URZ], RZ ;  /* 0x000000ff03ff79a7 */ /* 0x0045e200081004ff */
[----:B------:R2:W4:Y:S01]  /*4470*/  @P0 SYNCS.PHASECHK.TRANS64.TRYWAIT P2, [UR4], R2 ;  /* 0x00000002ff0005a7 */ /* 0x0005220008041104 */
[----:B-1----:R-:W-:Y:S01]  /*4480*/  LOP3.LUT P1, RZ, R6, 0x1, RZ, 0xc0, !PT ;  /* 0x0000000106ff7812 */ /* 0x002fe2000782c0ff */
[----:B------:R-:W1:Y:S02]  /*4490*/  SYNCS.PHASECHK.TRANS64.TRYWAIT P0, [UR9+0x280], R0 ;  /* 0x00028000ff0075a7 */ /* 0x000e640008001109 */
[----:B-12-4-:R-:W-:Y:S10]  /*44a0*/  @!P0 BRA `(.L_x_85) ;  /* 0x0000004400e08947 */ /* 0x016ff40003800000 */
.L_x_203:
[----:B------:R-:W-:Y:S01]  /*44b0*/  IADD3 R10, PT, PT, R10, 0x1, RZ ;  /* 0x000000010a0a7810 */ /* 0x000fe20007ffe0ff */
[----:B------:R-:W-:Y:S06]  /*44c0*/  BRA.U !UP3, `(.L_x_86) ;  /* 0x000000010b8c7547 */ /* 0x000fec000b800000 */
[----:B------:R-:W-:Y:S02]  /*44d0*/  ULEA UR8, UR17, UR19, 0x6 ;  /* 0x0000001311087291 */ /* 0x000fe4000f8e30ff */
[----:B------:R-:W-:Y:S01]  /*44e0*/  UPLOP3.LUT UP4, UPT, UPT, UPT, UPT, 0x40, 0x4 ;  /* 0x000000000004789c */ /* 0x000fe20003f8e870 */
[----:B------:R-:W-:Y:S01]  /*44f0*/  UMOV UR15, UR10 ;  /* 0x0000000a000f7c82 */ /* 0x000fe20008000000 */
[----:B------:R-:W-:Y:S01]  /*4500*/  UMOV UR14, UR5 ;  /* 0x00000005000e7c82 */ /* 0x000fe20008000000 */
[----:B------:R-:W-:-:S08]  /*4510*/  UMOV UR13, UR16 ;  /* 0x00000010000d7c82 */ /* 0x000fd00008000000 */
.L_x_89:
[----:B------:R-:W-:Y:S02]  /*4520*/  UIADD3 UR15, UPT, UPT, UR15, 0x1, URZ ;  /* 0x000000010f0f7890 */ /* 0x000fe4000fffe0ff */
[----:B--2---:R-:W-:Y:S02]  /*4530*/  ULEA UR7, UR13, UR6, 0x3 ;  /* 0x000000060d077291 */ /* 0x004fe4000f8e18ff */
[----:B------:R-:W-:Y:S01]  /*4540*/  UISETP.NE.AND UP0, UPT, UR15, URZ, UPT ;  /* 0x000000ff0f00728c */ /* 0x000fe2000bf05270 */
[----:B----4-:R-:W-:Y:S10]  /*4550*/  @P2 BRA `(.L_x_87) ;  /* 0x00000000000c2947 */ /* 0x010ff40003800000 */
[----:B-1----:R-:W-:Y:S04]  /*4560*/  SHF.L.U32 R3, R8, 0x1f, RZ ;  /* 0x0000001f08037819 */ /* 0x002fe800000006ff */
[----:B------:R-:W1:Y:S02]  /*4570*/  SYNCS.PHASECHK.TRANS64.TRYWAIT P0, [UR7], R3 ;  /* 0x00000003ff0075a7 */ /* 0x000e640008001107 */
[----:B-1----:R-:W-:Y:S05]  /*4580*/  @!P0 BRA `(.L_x_88) ;  /* 0x0000004400c08947 */ /* 0x002fea0003800000 */
.L_x_87:
[----:B------:R-:W-:Y:S01]  /*4590*/  UISETP.NE.AND UP1, UPT, UR14, 0x1, UPT ;  /* 0x000000010e00788c */ /* 0x000fe2000bf25270 */
[----:B------:R-:W-:Y:S01]  /*45a0*/  PLOP3.LUT P2, PT, PT, PT, PT, 0x80, 0x8 ;  /* 0x000000000008781c */ /* 0x000fe20003f4f070 */
[----:B------:R-:W-:Y:S02]  /*45b0*/  UIADD3 UR16, UPT, UPT, UR13, 0x1, URZ ;  /* 0x000000010d107890 */ /* 0x000fe4000fffe0ff */
[----:B------:R-:W-:Y:S02]  /*45c0*/  ULEA UR22, UR13, UR11, 0x8 ;  /* 0x0000000b0d167291 */ /* 0x000fe4000f8e40ff */
[----:B------:R-:W-:Y:S01]  /*45d0*/  UISETP.NE.AND UP2, UPT, UR16, 0x22, UPT ;  /* 0x000000221000788c */ /* 0x000fe2000bf45270 */
[----:B------:R-:W-:Y:S01]  /*45e0*/  PLOP3.LUT P0, PT, PT, PT, UP1, 0x80, 0x8 ;  /* 0x000000000008781c */ /* 0x000fe20003f0f018 */
[----:B------:R-:W-:Y:S02]  /*45f0*/  UIADD3 UR7, UPT, UPT, UR7, 0x110, URZ ;  /* 0x0000011007077890 */ /* 0x000fe4000fffe0ff */
[----:B------:R-:W-:Y:S02]  /*4600*/  USEL UR12, URZ, 0x1, UP2 ;  /* 0x00000001ff0c7887 */ /* 0x000fe40009000000 */
[----:B------:R-:W-:Y:S01]  /*4610*/  USEL UR16, UR16, URZ, UP2 ;  /* 0x000000ff10107287 */ /* 0x000fe20009000000 */
[----:B------:R-:W-:Y:S01]  /*4620*/  UMOV UR23, 0xc0004010 ;  /* 0xc000401000177882 */ /* 0x000fe20000000000 */
[----:B------:R-:W-:Y:S02]  /*4630*/  UMOV UR25, 0x80004020 ;  /* 0x8000402000197882 */ /* 0x000fe40000000000 */
[----:B------:R-:W-:Y:S01]  /*4640*/  @UP1 ULEA UR4, UR16, UR6, 0x3 ;  /* 0x0000000610041291 */ /* 0x000fe2000f8e18ff */
[----:B------:R-:W-:Y:S01]  /*4650*/  LOP3.LUT R8, R8, UR12, RZ, 0x3c, !PT ;  /* 0x0000000c08087c12 */ /* 0x000fe2000f8e3cff */
[----:B------:R-:W-:Y:S03]  /*4660*/  UIADD3 UR14, UPT, UPT, UR14, -0x1, URZ ;  /* 0xffffffff0e0e7890 */ /* 0x000fe6000fffe0ff */
[----:B-1----:R-:W-:Y:S04]  /*4670*/  @P0 SHF.L.U32 R0, R8, 0x1f, RZ ;  /* 0x0000001f08000819 */ /* 0x002fe800000006ff */
[----:B------:R2:W4:Y:S01]  /*4680*/  @P0 SYNCS.PHASECHK.TRANS64.TRYWAIT P2, [UR4], R0 ;  /* 0x00000000ff0005a7 */ /* 0x0005220008041104 */
[----:B------:R-:W-:Y:S03]  /*4690*/  USHF.L.U32 UR4, UR13, 0x7, URZ ;  /* 0x000000070d047899 */ /* 0x000fe600080006ff */
[----:B------:R-:W-:Y:S01]  /*46a0*/  UMOV UR13, UR16 ;  /* 0x00000010000d7c82 */ /* 0x000fe20008000000 */
[----:B------:R-:W-:Y:S09]  /*46b0*/  UIADD3 UR24, UPT, UPT, UR18, UR4, URZ ;  /* 0x0000000412187290 */ /* 0x000ff2000fffe0ff */
[----:B------:R2:W-:Y:S01]  /*46c0*/  UTCQMMA gdesc[UR22], gdesc[UR24], tmem[UR8], tmem[UR20], idesc[UR21], UP4 ;  /* 0x00ff1418160075ea */ /* 0x0005e2000a000308 */
[----:B------:R-:W-:Y:S01]  /*46d0*/  UPLOP3.LUT UP4, UPT, UPT, UPT, UPT, 0x80, 0x8 ;  /* 0x000000000008789c */ /* 0x000fe20003f8f070 */
[----:B------:R2:W-:Y:S01]  /*46e0*/  UTCBAR [UR7], URZ ;  /* 0x000000ff070073e9 */ /* 0x0005e200080000ff */
[----:B------:R-:W-:Y:S09]  /*46f0*/  BRA.U UP0, `(.L_x_89) ;  /* 0xfffffffd00887547 */ /* 0x000ff2000b83ffff */
.L_x_86:
[----:B------:R-:W-:Y:S01]  /*4700*/  UIADD3 UR17, UPT, UPT, UR17, 0x1, URZ ;  /* 0x0000000111117890 */ /* 0x000fe2000fffe0ff */
[C---:B------:R-:W-:Y:S01]  /*4710*/  ISETP.NE.AND P0, PT, R10.reuse, 0x2, PT ;  /* 0x000000020a00780c */ /* 0x040fe20003f05270 */
[----:B------:R-:W-:Y:S02]  /*4720*/  UIADD3 UR9, UPT, UPT, UR9, 0x260, URZ ;  /* 0x0000026009097890 */ /* 0x000fe4000fffe0ff */
[----:B------:R-:W-:Y:S01]  /*4730*/  UISETP.NE.AND UP0, UPT, UR17, 0x4, UPT ;  /* 0x000000041100788c */ /* 0x000fe2000bf05270 */
[----:B-12---:R-:W-:Y:S02]  /*4740*/  SEL R0, RZ, 0x1, P0 ;  /* 0x00000001ff007807 */ /* 0x006fe40000000000 */
[----:B------:R-:W-:Y:S01]  /*4750*/  SEL R10, R10, RZ, P0 ;  /* 0x000000ff0a0a7207 */ /* 0x000fe20000000000 */
[----:B------:R-:W-:Y:S01]  /*4760*/  USEL UR4, URZ, 0x1, UP0 ;  /* 0x00000001ff047887 */ /* 0x000fe20008000000 */
[----:B------:R-:W-:Y:S01]  /*4770*/  LOP3.LUT R9, R9, R0, RZ, 0x3c, !PT ;  /* 0x0000000009097212 */ /* 0x000fe200078e3cff */
[----:B------:R-:W-:Y:S01]  /*4780*/  USEL UR17, UR17, URZ, UP0 ;  /* 0x000000ff11117287 */ /* 0x000fe20008000000 */
[----:B------:R1:W-:Y:S03]  /*4790*/  UTCBAR [UR9], URZ ;  /* 0x000000ff090073e9 */ /* 0x0003e600080000ff */
[----:B------:R-:W-:Y:S01]  /*47a0*/  LOP3.LUT R11, R11, UR4, RZ, 0x3c, !PT ;  /* 0x000000040b0b7c12 */ /* 0x000fe2000f8e3cff */
[----:B------:R-:W-:Y:S07]  /*47b0*/  @P1 BRA `(.L_x_90) ;  /* 0xfffffff800d81947 */ /* 0x000fee000383ffff */
[----:B------:R-:W2:Y:S01]  /*47c0*/  S2UR UR4, SR_CgaCtaId ;  /* 0x00000000000479c3 */ /* 0x000ea20000008800 */
[----:B------:R-:W-:Y:S01]  /*47d0*/  ELECT P0, URZ, PT ;  /* 0x0000000000ff782f */ /* 0x000fe20003800000 */
[----:B------:R-:W-:Y:S01]  /*47e0*/  IMAD.MOV.U32 R0, RZ, RZ, 0x1 ;  /* 0x00000001ff007424 */ /* 0x000fe200078e00ff */
[----:B------:R-:W-:Y:S01]  /*47f0*/  UIADD3 UR6, UPT, UPT, UR6, 0x280, URZ ;  /* 0x0000028006067890 */ /* 0x000fe2000fffe0ff */
[----:B------:R-:W-:Y:S01]  /*4800*/  SHF.L.U32 R3, R11, 0x1f, RZ ;  /* 0x0000001f0b037819 */ /* 0x000fe200000006ff */
[----:B------:R-:W-:-:S03]  /*4810*/  UMOV UR5, 0x40 ;  /* 0x0000004000057882 */ /* 0x000fc60000000000 */
[----:B------:R-:W-:Y:S01]  /*4820*/  UVIRTCOUNT.DEALLOC.SMPOOL 0x80 ;  /* 0x000000800000784c */ /* 0x000fe20000000000 */
[----:B--2---:R-:W-:Y:S02]  /*4830*/  ULEA UR4, UR4, UR5, 0x18 ;  /* 0x0000000504047291 */ /* 0x004fe4000f8ec0ff */
[----:B------:R-:W-:-:S07]  /*4840*/  ULEA UR5, UR17, UR6, 0x3 ;  /* 0x0000000611057291 */ /* 0x000fce000f8e18ff */
[----:B------:R2:W-:Y:S02]  /*4850*/  @P0 STS.U8 [UR4+0x1c], R0 ;  /* 0x00001c00ff000988 */ /* 0x0005e40008000004 */
[----:B------:R-:W3:Y:S02]  /*4860*/  SYNCS.PHASECHK.TRANS64.TRYWAIT P0, [UR5], R3 ;  /* 0x00000003ff0075a7 */ /* 0x000ee40008001105 */
[----:B--23--:R-:W-:Y:S05]  /*4870*/  @!P0 BRA `(.L_x_91) ;  /* 0x00000044001c8947 */ /* 0x00cfea0003800000 */
.L_x_206:
[----:B------:R-:W-:-:S04]  /*4880*/  UIADD3 UR7, UPT, UPT, UR17, 0x1, URZ ;  /* 0x0000000111077890 */ /* 0x000fc8000fffe0ff */
[----:B------:R-:W-:-:S04]  /*4890*/  UISETP.NE.AND UP0, UPT, UR7, 0x4, UPT ;  /* 0x000000040700788c */ /* 0x000fc8000bf05270 */
[----:B------:R-:W-:Y:S02]  /*48a0*/  USEL UR8, URZ, 0x1, UP0 ;  /* 0x00000001ff087887 */ /* 0x000fe40008000000 */
[----:B------:R-:W-:-:S04]  /*48b0*/  USEL UR7, UR7, URZ, UP0 ;  /* 0x000000ff07077287 */ /* 0x000fc80008000000 */
[----:B------:R-:W-:Y:S01]  /*48c0*/  ULEA UR5, UR7, UR6, 0x3 ;  /* 0x0000000607057291 */ /* 0x000fe2000f8e18ff */
[----:B------:R-:W-:-:S04]  /*48d0*/  LOP3.LUT R2, R11, UR8, RZ, 0x3c, !PT ;  /* 0x000000080b027c12 */ /* 0x000fc8000f8e3cff */
[----:B--2---:R-:W-:-:S04]  /*48e0*/  SHF.L.U32 R3, R2, 0x1f, RZ ;  /* 0x0000001f02037819 */ /* 0x004fc800000006ff */
[----:B------:R-:W2:Y:S02]  /*48f0*/  SYNCS.PHASECHK.TRANS64.TRYWAIT P0, [UR5], R3 ;  /* 0x00000003ff0075a7 */ /* 0x000ea40008001105 */
[----:B--2---:R-:W-:Y:S05]  /*4900*/  @!P0 BRA `(.L_x_92) ;  /* 0x0000004400108947 */ /* 0x004fea0003800000 */
.L_x_208:
        /* <DEDUP_REMOVED lines=9> */
.L_x_210:
[----:B------:R-:W-:-:S04]  /*49a0*/  UIADD3 UR7, UPT, UPT, UR7, 0x1, URZ ;  /* 0x0000000107077890 */ /* 0x000fc8000fffe0ff */
[----:B------:R-:W-:-:S04]  /*49b0*/  UISETP.NE.AND UP0, UPT, UR7, 0x4, UPT ;  /* 0x000000040700788c */ /* 0x000fc8000bf05270 */
[----:B------:R-:W-:Y:S02]  /*49c0*/  USEL UR5, URZ, 0x1, UP0 ;  /* 0x00000001ff057887 */ /* 0x000fe40008000000 */
[----:B------:R-:W-:-:S04]  /*49d0*/  USEL UR7, UR7, URZ, UP0 ;  /* 0x000000ff07077287 */ /* 0x000fc80008000000 */
[----:B------:R-:W-:Y:S01]  /*49e0*/  ULEA UR7, UR7, UR6, 0x3 ;  /* 0x0000000607077291 */ /* 0x000fe2000f8e18ff */
[----:B--2---:R-:W-:-:S04]  /*49f0*/  LOP3.LUT R3, R2, UR5, RZ, 0x3c, !PT ;  /* 0x0000000502037c12 */ /* 0x004fc8000f8e3cff */
[----:B------:R-:W-:-:S04]  /*4a00*/  SHF.L.U32 R3, R3, 0x1f, RZ ;  /* 0x0000001f03037819 */ /* 0x000fc800000006ff */
[----:B------:R-:W2:Y:S02]  /*4a10*/  SYNCS.PHASECHK.TRANS64.TRYWAIT P0, [UR7], R3 ;  /* 0x00000003ff0075a7 */ /* 0x000ea40008001107 */
[----:B--2---:R-:W-:Y:S05]  /*4a20*/  @!P0 BRA `(.L_x_94) ;  /* 0x0000004000f88947 */ /* 0x004fea0003800000 */
.L_x_212:
[----:B------:R-:W-:Y:S01]  /*4a30*/  NOP ;  /* 0x0000000000007918 */ /* 0x000fe20000000000 */
[----:B--2---:R-:W2:Y:S01]  /*4a40*/  LDS R0, [UR4+0x14] ;  /* 0x00001404ff007984 */ /* 0x004ea20008000800 */
[----:B------:R-:W-:Y:S01]  /*4a50*/  ULOP3.LUT UR6, UR19, 0xffff, URZ, 0xc0, !UPT ;  /* 0x0000ffff13067892 */ /* 0x000fe2000f8ec0ff */
[----:B------:R-:W-:Y:S01]  /*4a60*/  UMOV UR8, 0xffff ;  /* 0x0000ffff00087882 */ /* 0x000fe20000000000 */
[----:B------:R-:W-:Y:S02]  /*4a70*/  UMOV UR5, 0x1 ;  /* 0x0000000100057882 */ /* 0x000fe40000000000 */
[----:B------:R-:W-:-:S04]  /*4a80*/  USHF.R.U32.HI UR6, URZ, 0x5, UR6 ;  /* 0x00000005ff067899 */ /* 0x000fc80008011606 */
[----:B------:R-:W-:Y:S02]  /*4a90*/  USHF.L.U32 UR8, UR8, UR6, URZ ;  /* 0x0000000608087299 */ /* 0x000fe400080006ff */
[----:B------:R-:W-:-:S04]  /*4aa0*/  USHF.L.U32 UR5, UR5, UR6, URZ ;  /* 0x0000000605057299 */ /* 0x000fc800080006ff */
[----:B--2---:R-:W-:-:S04]  /*4ab0*/  LOP3.LUT R0, R0, UR8, RZ, 0xc0, !PT ;  /* 0x0000000800007c12 */ /* 0x004fc8000f8ec0ff */
[----:B------:R-:W-:-:S13]  /*4ac0*/  ISETP.NE.AND P0, PT, R0, UR8, PT ;  /* 0x0000000800007c0c */ /* 0x000fda000bf05270 */
[----:B------:R-:W-:Y:S05]  /*4ad0*/  @P0 BRA `(.L_x_95) ;  /* 0x0000000000580947 */ /* 0x000fea0003800000 */
[----:B------:R-:W2:Y:S02]  /*4ae0*/  LDS R0, [UR4+0x18] ;  /* 0x00001804ff007984 */ /* 0x000ea40008000800 */
[----:B--2---:R-:W-:-:S04]  /*4af0*/  LOP3.LUT R0, R0, UR5, RZ, 0xc0, !PT ;  /* 0x0000000500007c12 */ /* 0x004fc8000f8ec0ff */
[----:B------:R-:W-:-:S13]  /*4b00*/  ISETP.NE.AND P0, PT, R0, UR5, PT ;  /* 0x0000000500007c0c */ /* 0x000fda000bf05270 */
[----:B------:R-:W-:Y:S05]  /*4b10*/  @P0 BRA `(.L_x_96) ;  /* 0x00000000003c0947 */ /* 0x000fea0003800000 */
[----:B------:R-:W2:Y:S01]  /*4b20*/  S2R R2, SR_LANEID ;  /* 0x0000000000027919 */ /* 0x000ea20000000000 */
[----:B------:R-:W-:Y:S01]  /*4b30*/  ULOP3.LUT UR8, URZ, UR8, URZ, 0x33, !UPT ;  /* 0x00000008ff087292 */ /* 0x000fe2000f8e33ff */
[----:B------:R-:W-:Y:S01]  /*4b40*/  LOP3.LUT R4, RZ, UR5, RZ, 0x33, !PT ;  /* 0x00000005ff047c12 */ /* 0x000fe2000f8e33ff */
[----:B------:R-:W-:Y:S02]  /*4b50*/  VOTEU.ANY UR7, UPT, PT ;  /* 0x0000000000077886 */ /* 0x000fe400038e0100 */
[----:B------:R-:W-:Y:S01]  /*4b60*/  UFLO.U32 UR7, UR7 ;  /* 0x00000007000772bd */ /* 0x000fe200080e0000 */
[----:B------:R-:W3:Y:S01]  /*4b70*/  REDUX UR5, R4 ;  /* 0x00000000040573c4 */ /* 0x000ee20000000000 */
[----:B------:R-:W-:-:S06]  /*4b80*/  IMAD.U32 R0, RZ, RZ, UR8 ;  /* 0x00000008ff007e24 */ /* 0x000fcc000f8e00ff */
[----:B------:R1:W-:Y:S01]  /*4b90*/  UTCATOMSWS.AND URZ, UR8 ;  /* 0x0000000800ff79e3 */ /* 0x0003e20008000000 */
[----:B------:R-:W4:Y:S01]  /*4ba0*/  REDUX UR6, R0 ;  /* 0x00000000000673c4 */ /* 0x000f220000000000 */
[----:B--2---:R-:W-:Y:S01]  /*4bb0*/  ISETP.EQ.U32.AND P0, PT, R2, UR7, PT ;  /* 0x0000000702007c0c */ /* 0x004fe2000bf02070 */
[----:B---3--:R-:W-:Y:S01]  /*4bc0*/  IMAD.U32 R2, RZ, RZ, UR5 ;  /* 0x00000005ff027e24 */ /* 0x008fe2000f8e00ff */
[----:B----4-:R-:W-:-:S11]  /*4bd0*/  MOV R3, UR6 ;  /* 0x0000000600037c02 */ /* 0x010fd60008000f00 */
[----:B------:R1:W-:Y:S04]  /*4be0*/  @P0 ATOMS.AND RZ, [UR4+0x14], R3 ;  /* 0x00001403ffff098c */ /* 0x0003e8000a800004 */
[----:B------:R1:W-:Y:S01]  /*4bf0*/  @P0 ATOMS.AND RZ, [UR4+0x18], R2 ;  /* 0x00001802ffff098c */ /* 0x0003e2000a800004 */
[----:B------:R-:W-:Y:S05]  /*4c00*/  BRA `(.L_x_97) ;  /* 0x0000000000147947 */ /* 0x000fea0003800000 */
.L_x_96:
[----:B------:R-:W-:Y:S02]  /*4c10*/  MOV R2, 0x4c30 ;  /* 0x00004c3000027802 */ /* 0x000fe40000000f00 */
[----:B-1--45:R-:W-:Y:S05]  /*4c20*/  CALL.REL.NOINC `($__internal_0_$__cuda_sm10x_tcgen05_guardrail_trap_col_being_dealloced_not_returned_by_alloc) ;  /* 0x0000004400147944 */ /* 0x032fea0003c00000 */
[----:B------:R-:W-:Y:S05]  /*4c30*/  BRA `(.L_x_97) ;  /* 0x0000000000087947 */ /* 0x000fea0003800000 */
.L_x_95:
[----:B------:R-:W-:Y:S02]  /*4c40*/  MOV R2, 0x4c60 ;  /* 0x00004c6000027802 */ /* 0x000fe40000000f00 */
[----:B-1--45:R-:W-:Y:S05]  /*4c50*/  CALL.REL.NOINC `($__internal_2_$__cuda_sm10x_tcgen05_guardrail_trap_unallocated_columns_being_dealloced) ;  /* 0x0000004400207944 */ /* 0x032fea0003c00000 */
.L_x_97:
[----:B------:R-:W-:Y:S01]  /*4c60*/  NOP ;  /* 0x0000000000007918 */ /* 0x000fe20000000000 */
[----:B-1----:R-:W-:Y:S05]  /*4c70*/  EXIT ;  /* 0x000000000000794d */ /* 0x002fea0003800000 */
.L_x_79:
[----:B------:R-:W-:-:S09]  /*4c80*/  UISETP.NE.OR UP2, UPT, UR8, 0x3, !UP2 ;  /* 0x000000030800788c */ /* 0x000fd2000d745670 */
[----:B------:R-:W-:Y:S05]  /*4c90*/  BRA.U UP2, `(.L_x_98) ;  /* 0x0000000902c87547 */ /* 0x000fea000b800000 */
[----:B------:R-:W1:Y:S01]  /*4ca0*/  LDCU.64 UR6, c[0x0][0x888] ;  /* 0x00011100ff0677ac */ /* 0x000e620008000a00 */
[----:B------:R-:W2:Y:S01]  /*4cb0*/  LDC R0, c[0x0][0xb30] ;  /* 0x0002cc00ff007b82 */ /* 0x000ea20000000800 */
[----:B------:R-:W-:Y:S01]  /*4cc0*/  IMAD.MOV.U32 R30, RZ, RZ, 0x1 ;  /* 0x00000001ff1e7424 */ /* 0x000fe200078e00ff */
[----:B------:R-:W-:Y:S01]  /*4cd0*/  CS2R R28, SRZ ;  /* 0x00000000001c7805 */ /* 0x000fe2000001ff00 */
[----:B------:R-:W4:Y:S01]  /*4ce0*/  LDCU.64 UR4, c[0x0][0x890] ;  /* 0x00011200ff0477ac */ /* 0x000f220008000a00 */
[----:B------:R-:W-:Y:S01]  /*4cf0*/  IMAD.MOV.U32 R25, RZ, RZ, 0x2000 ;  /* 0x00002000ff197424 */ /* 0x000fe200078e00ff */
[----:B------:R-:W-:-:S03]  /*4d00*/  UMOV UR8, 0x400 ;  /* 0x0000040000087882 */ /* 0x000fc60000000000 */
[----:B------:R-:W3:Y:S01]  /*4d10*/  LDC R19, c[0x0][0x370] ;  /* 0x0000dc00ff137b82 */ /* 0x000ee20000000800 */
[----:B------:R-:W-:-:S07]  /*4d20*/  UPLOP3.LUT UP1, UPT, UPT, UPT, UPT, 0x40, 0x4 ;  /* 0x000000000004789c */ /* 0x000fce0003f2e870 */
[----:B------:R-:W3:Y:S01]  /*4d30*/  LDC R2, c[0x0][0xb0c] ;  /* 0x0002c300ff027b82 */ /* 0x000ee20000000800 */
[----:B-1----:R-:W-:Y:S02]  /*4d40*/  UISETP.NE.U32.AND UP2, UPT, UR6, URZ, UPT ;  /* 0x000000ff0600728c */ /* 0x002fe4000bf45070 */
[----:B------:R-:W-:Y:S02]  /*4d50*/  ULEA UR6, UR37, UR8, 0x18 ;  /* 0x0000000825067291 */ /* 0x000fe4000f8ec0ff */
[----:B------:R-:W-:Y:S02]  /*4d60*/  UISETP.NE.AND.EX UP2, UPT, UR7, URZ, UPT, UP2 ;  /* 0x000000ff0700728c */ /* 0x000fe4000bf45320 */
[----:B------:R-:W-:Y:S01]  /*4d70*/  UIADD3 UR7, UPT, UPT, UR6, 0x220, URZ ;  /* 0x0000022006077890 */ /* 0x000fe2000fffe0ff */
[----:B------:R-:W1:Y:S01]  /*4d80*/  LDC R18, c[0x0][0xb20] ;  /* 0x0002c800ff127b82 */ /* 0x000e620000000800 */
[----:B----4-:R-:W-:Y:S01]  /*4d90*/  UISETP.NE.U32.AND UP3, UPT, UR4, URZ, UPT ;  /* 0x000000ff0400728c */ /* 0x010fe2000bf65070 */
[----:B--2---:R-:W-:Y:S01]  /*4da0*/  ISETP.NE.AND P1, PT, R0, 0x1, PT ;  /* 0x000000010000780c */ /* 0x004fe20003f25270 */
[----:B------:R-:W-:-:S02]  /*4db0*/  UPRMT UR37, UR37, 0x654, UR7 ;  /* 0x0000065425257896 */ /* 0x000fc40008000007 */
[----:B------:R-:W-:-:S03]  /*4dc0*/  UISETP.NE.AND.EX UP3, UPT, UR5, URZ, UPT, UP3 ;  /* 0x000000ff0500728c */ /* 0x000fc6000bf65330 */
[----:B------:R-:W2:Y:S08]  /*4dd0*/  LDC.64 R32, c[0x0][0x348] ;  /* 0x0000d200ff207b82 */ /* 0x000eb00000000a00 */
[----:B------:R-:W4:Y:S08]  /*4de0*/  LDC.64 R16, c[0x0][0xb10] ;  /* 0x0002c400ff107b82 */ /* 0x000f300000000a00 */
[----:B------:R-:W1:Y:S08]  /*4df0*/  LDC.64 R6, c[0x0][0xb18] ;  /* 0x0002c600ff067b82 */ /* 0x000e700000000a00 */
[----:B------:R-:W1:Y:S08]  /*4e00*/  LDC.64 R4, c[0x0][0xb28] ;  /* 0x0002ca00ff047b82 */ /* 0x000e700000000a00 */
[----:B---3--:R-:W1:Y:S02]  /*4e10*/  LDC R24, c[0x0][0x374] ;  /* 0x0000dd00ff187b82 */ /* 0x008e640000000800 */
.L_x_106:
[C---:B------:R-:W-:Y:S02]  /*4e20*/  LEA R0, R29.reuse, UR6, 0x3 ;  /* 0x000000061d007c11 */ /* 0x040fe4000f8e18ff */
[----:B------:R-:W-:Y:S02]  /*4e30*/  SHF.L.U32 R3, R28, 0x1f, RZ ;  /* 0x0000001f1c037819 */ /* 0x000fe400000006ff */
[----:B------:R-:W-:Y:S02]  /*4e40*/  LEA R20, R29, UR6, 0x4 ;  /* 0x000000061d147c11 */ /* 0x000fe4000f8e20ff */
[----:B---3--:R-:W3:Y:S02]  /*4e50*/  SYNCS.PHASECHK.TRANS64.TRYWAIT P0, [R0+URZ+0x240], R3 ;  /* 0x00024003000075a7 */ /* 0x008ee400080011ff */
[----:B---3--:R-:W-:Y:S05]  /*4e60*/  @!P0 BRA `(.L_x_99) ;  /* 0x0000004000008947 */ /* 0x008fea0003800000 */
.L_x_213:
[----:B------:R-:W-:Y:S01]  /*4e70*/  ISETP.GE.AND P0, PT, R72, 0x1, PT ;  /* 0x000000014800780c */ /* 0x000fe20003f06270 */
[----:B------:R-:W1:Y:S01]  /*4e80*/  LDS.128 R20, [R20+0x2d0] ;  /* 0x0002d00014147984 */ /* 0x000e620000000c00 */
[----:B------:R-:W-:Y:S01]  /*4e90*/  ISETP.NE.U32.AND P4, PT, RZ, UR4, PT ;  /* 0x00000004ff007c0c */ /* 0x000fe2000bf85070 */
[----:B---3--:R-:W-:Y:S01]  /*4ea0*/  VIADD R0, R0, 0x250 ;  /* 0x0000025000007836 */ /* 0x008fe20000000000 */
[----:B------:R-:W-:Y:S02]  /*4eb0*/  SHF.L.U32 R26, R30, 0x1f, RZ ;  /* 0x0000001f1e1a7819 */ /* 0x000fe400000006ff */
[----:B------:R-:W-:Y:S02]  /*4ec0*/  ISETP.NE.AND.EX P4, PT, RZ, UR5, PT, P4 ;  /* 0x00000005ff007c0c */ /* 0x000fe4000bf85340 */
[----:B------:R-:W-:Y:S01]  /*4ed0*/  PRMT R0, RZ, 0x654, R0 ;  /* 0x00000654ff007816 */ /* 0x000fe20000000000 */
[----:B------:R-:W-:Y:S01]  /*4ee0*/  @!PT LDS RZ, [RZ] ;  /* 0x00000000fffff984 */ /* 0x000fe20000000800 */
[----:B------:R-:W-:Y:S01]  /*4ef0*/  @!PT LDS RZ, [RZ] ;  /* 0x00000000fffff984 */ /* 0x000fe20000000800 */
[----:B------:R-:W-:Y:S01]  /*4f00*/  @!PT LDS RZ, [RZ] ;  /* 0x00000000fffff984 */ /* 0x000fe20000000800 */
[----:B------:R-:W-:Y:S01]  /*4f10*/  @!PT LDS RZ, [RZ] ;  /* 0x00000000fffff984 */ /* 0x000fe20000000800 */
[----:B------:R3:W-:Y:S06]  /*4f20*/  MEMBAR.ALL.CTA ;  /* 0x0000000000007992 */ /* 0x0007ec0000008000 */
[----:B---3--:R-:W3:Y:S02]  /*4f30*/  FENCE.VIEW.ASYNC.S ;  /* 0x00000000000073c6 */ /* 0x008ee40000000000 */
[----:B---3--:R3:W-:Y:S01]  /*4f40*/  SYNCS.ARRIVE.TRANS64.RED.A1T0 RZ, [R0+URZ], RZ ;  /* 0x000000ff00ff79a7 */ /* 0x0087e200081004ff */
[----:B-1----:R-:W-:Y:S11]  /*4f50*/  LOP3.LUT P3, RZ, R22, 0x1, RZ, 0xc0, !PT ;  /* 0x0000000116ff7812 */ /* 0x002ff6000786c0ff */
[----:B------:R-:W-:Y:S02]  /*4f60*/  @!UPT UIADD3 URZ, UPT, UPT, URZ, URZ, URZ ;  /* 0x000000fffffff290 */ /* 0x000fe4000fffe0ff */
[----:B------:R-:W-:Y:S02]  /*4f70*/  @P3 MOV R13, R20 ;  /* 0x00000014000d3202 */ /* 0x000fe40000000f00 */
[----:B------:R-:W-:Y:S01]  /*4f80*/  @P3 LOP3.LUT R8, R21, 0xffff, RZ, 0xc0, !PT ;  /* 0x0000ffff15083812 */ /* 0x000fe200078ec0ff */
[----:B---3--:R-:W-:Y:S06]  /*4f90*/  @!P0 BRA `(.L_x_100) ;  /* 0x0000000000a48947 */ /* 0x008fec0003800000 */
[----:B------:R-:W-:Y:S01]  /*4fa0*/  IMAD.HI.U32 R31, R24, R7, RZ ;  /* 0x00000007181f7227 */ /* 0x000fe200078e00ff */
[----:B------:R-:W-:Y:S02]  /*4fb0*/  ISETP.NE.AND P0, PT, R6, 0x1, PT ;  /* 0x000000010600780c */ /* 0x000fe40003f05270 */
[----:B------:R-:W-:Y:S01]  /*4fc0*/  ISETP.NE.AND P2, PT, R72, 0x1, PT ;  /* 0x000000014800780c */ /* 0x000fe20003f45270 */
[----:B----4-:R-:W-:Y:S01]  /*4fd0*/  IMAD.HI.U32 R34, R19, R16, RZ ;  /* 0x0000001013227227 */ /* 0x010fe200078e00ff */
[----:B------:R-:W-:Y:S02]  /*4fe0*/  SHF.R.U32.HI R31, RZ, R18, R31 ;  /* 0x00000012ff1f7219 */ /* 0x000fe4000001161f */
[----:B------:R-:W-:Y:S01]  /*4ff0*/  ISETP.NE.AND P5, PT, R2, 0x1, PT ;  /* 0x000000010200780c */ /* 0x000fe20003fa5270 */
[----:B------:R-:W-:Y:S01]  /*5000*/  IMAD.HI.U32 R36, R13, R16, RZ ;  /* 0x000000100d247227 */ /* 0x000fe200078e00ff */
[----:B------:R-:W-:Y:S02]  /*5010*/  SHF.R.U32.HI R34, RZ, R17, R34 ;  /* 0x00000011ff227219 */ /* 0x000fe40000011622 */
[----:B------:R-:W-:Y:S01]  /*5020*/  SEL R3, R24, R31, !P0 ;  /* 0x0000001f18037207 */ /* 0x000fe20004000000 */
[C---:B------:R-:W-:Y:S01]  /*5030*/  IMAD.HI.U32 R31, R8.reuse, R7, RZ ;  /* 0x00000007081f7227 */ /* 0x040fe200078e00ff */
[----:B------:R-:W-:Y:S02]  /*5040*/  SEL R11, R19, R34, !P5 ;  /* 0x00000022130b7207 */ /* 0x000fe40006800000 */
[----:B------:R-:W-:Y:S01]  /*5050*/  SHF.R.U32.HI R36, RZ, R17, R36 ;  /* 0x00000011ff247219 */ /* 0x000fe20000011624 */
[----:B------:R-:W-:Y:S01]  /*5060*/  IMAD.HI.U32 R38, R3, R4, RZ ;  /* 0x0000000403267227 */ /* 0x000fe200078e00ff */
[----:B------:R-:W-:Y:S03]  /*5070*/  SHF.R.U32.HI R31, RZ, R18, R31 ;  /* 0x00000012ff1f7219 */ /* 0x000fe6000001161f */
[----:B------:R-:W-:Y:S01]  /*5080*/  IMAD.HI.U32 R34, R11, R4, RZ ;  /* 0x000000040b227227 */ /* 0x000fe200078e00ff */
[----:B------:R-:W-:Y:S02]  /*5090*/  @P2 SHF.R.U32.HI R3, RZ, R5, R38 ;  /* 0x00000005ff032219 */ /* 0x000fe40000011626 */
[----:B------:R-:W-:Y:S02]  /*50a0*/  SEL R9, R8, R31, !P0 ;  /* 0x0000001f08097207 */ /* 0x000fe40004000000 */
[----:B------:R-:W-:Y:S01]  /*50b0*/  @P2 SHF.R.U32.HI R11, RZ, R5, R34 ;  /* 0x00000005ff0b2219 */ /* 0x000fe20000011622 */
[C---:B------:R-:W-:Y:S01]  /*50c0*/  IMAD R10, R72.reuse, R3, RZ ;  /* 0x00000003480a7224 */ /* 0x040fe200078e02ff */
[----:B------:R-:W-:Y:S01]  /*50d0*/  SEL R3, R13, R36, !P5 ;  /* 0x000000240d037207 */ /* 0x000fe20006800000 */
[C---:B------:R-:W-:Y:S03]  /*50e0*/  IMAD.HI.U32 R14, R9.reuse, R4, RZ ;  /* 0x00000004090e7227 */ /* 0x040fe600078e00ff */
[----:B------:R-:W-:Y:S01]  /*50f0*/  ISETP.GE.AND P0, PT, R9, R10, PT ;  /* 0x0000000a0900720c */ /* 0x000fe20003f06270 */
[C---:B------:R-:W-:Y:S01]  /*5100*/  IMAD R12, R72.reuse, R11, RZ ;  /* 0x0000000b480c7224 */ /* 0x040fe200078e02ff */
[-C--:B------:R-:W-:Y:S04]  /*5110*/  SHF.R.U32.HI R14, RZ, R5.reuse, R14 ;  /* 0x00000005ff0e7219 */ /* 0x080fe8000001160e */
[----:B------:R-:W-:Y:S02]  /*5120*/  ISETP.GE.OR P0, PT, R3, R12, P0 ;  /* 0x0000000c0300720c */ /* 0x000fe40000706670 */
[----:B------:R-:W-:Y:S05]  /*5130*/  SEL R15, R9, R14, !P2 ;  /* 0x0000000e090f7207 */ /* 0x000fea0005000000 */
[----:B------:R-:W-:Y:S04]  /*5140*/  IMAD.MOV R14, RZ, RZ, -R15 ;  /* 0x000000ffff0e7224 */ /* 0x000fe800078e0a0f */
[----:B------:R-:W-:Y:S02]  /*5150*/  IMAD R14, R72, R14, R9 ;  /* 0x0000000e480e7224 */ /* 0x000fe400078e0209 */
[C---:B------:R-:W-:Y:S05]  /*5160*/  @!P0 IMAD.HI.U32 R10, R3.reuse, R4, RZ ;  /* 0x00000004030a8227 */ /* 0x040fea00078e00ff */
[----:B------:R-:W-:Y:S04]  /*5170*/  @!P0 SHF.R.U32.HI R10, RZ, R5, R10 ;  /* 0x00000005ff0a8219 */ /* 0x000fe8000001160a */
[----:B------:R-:W-:Y:S01]  /*5180*/  @!P0 SEL R0, R3, R10, !P2 ;  /* 0x0000000a03008207 */ /* 0x000fe20005000000 */
[----:B------:R-:W-:Y:S03]  /*5190*/  IMAD.MOV R10, RZ, RZ, -R3 ;  /* 0x000000ffff0a7224 */ /* 0x000fe600078e0a03 */
[----:B------:R-:W-:Y:S01]  /*51a0*/  @!P0 IADD3 R15, PT, PT, R15, -R0, RZ ;  /* 0x800000000f0f8210 */ /* 0x000fe20007ffe0ff */
[----:B------:R-:W-:Y:S01]  /*51b0*/  @!P0 IMAD R0, R11, R14, R0 ;  /* 0x0000000e0b008224 */ /* 0x000fe200078e0200 */
[----:B------:R-:W-:Y:S01]  /*51c0*/  IADD3 R11, PT, PT, -R9, RZ, RZ ;  /* 0x000000ff090b7210 */ /* 0x000fe20007ffe1ff */
[----:B------:R-:W-:Y:S02]  /*51d0*/  IMAD R13, R2, R10, R13 ;  /* 0x0000000a020d7224 */ /* 0x000fe400078e020d */
[----:B------:R-:W-:Y:S02]  /*51e0*/  @!P0 IMAD R9, R15, R72, R3 ;  /* 0x000000480f098224 */ /* 0x000fe400078e0203 */
[----:B------:R-:W-:Y:S02]  /*51f0*/  @!P0 IMAD.MOV.U32 R3, RZ, RZ, R0 ;  /* 0x000000ffff038224 */ /* 0x000fe400078e0000 */
[----:B------:R-:W-:Y:S02]  /*5200*/  IMAD R8, R6, R11, R8 ;  /* 0x0000000b06087224 */ /* 0x000fe400078e0208 */
[----:B------:R-:W-:Y:S02]  /*5210*/  IMAD R13, R3, R2, R13 ;  /* 0x00000002030d7224 */ /* 0x000fe400078e020d */
[----:B------:R-:W-:Y:S02]  /*5220*/  IMAD R8, R9, R6, R8 ;  /* 0x0000000609087224 */ /* 0x000fe400078e0208 */
.L_x_100:
[----:B------:R-:W-:Y:S05]  /*5230*/  BRA.U UP1, `(.L_x_101) ;  /* 0x0000000101107547 */ /* 0x000fea000b800000 */
[----:B------:R-:W-:Y:S04]  /*5240*/  MOV R0, UR13 ;  /* 0x0000000d00007c02 */ /* 0x000fe80008000f00 */
[----:B------:R-:W-:Y:S04]  /*5250*/  SHF.L.U32 R3, R0, 0x1f, RZ ;  /* 0x0000001f00037819 */ /* 0x000fe800000006ff */
[----:B------:R-:W1:Y:S02]  /*5260*/  SYNCS.PHASECHK.TRANS64.TRYWAIT P0, [UR6+0x238], R3 ;  /* 0x00023803ff0075a7 */ /* 0x000e640008001106 */
[----:B-1----:R-:W-:Y:S05]  /*5270*/  @!P0 BRA `(.L_x_102) ;  /* 0x0000003c00108947 */ /* 0x002fea0003800000 */
.L_x_101:
[----:B------:R-:W-:Y:S05]  /*5280*/  BRA.U !UP3, `(.L_x_103) ;  /* 0x000000010b347547 */ /* 0x000fea000b800000 */
[----:B------:R-:W-:Y:S01]  /*5290*/  UPLOP3.LUT UP0, UPT, UPT, UPT, UP2, 0x80, 0x8 ;  /* 0x000000000008789c */ /* 0x000fe20003f0f020 */
[----:B-1----:R-:W-:Y:S02]  /*52a0*/  HFMA2 R0, -RZ, RZ, 0, 5.9604644775390625e-08 ;  /* 0x00000001ff007431 */ /* 0x002fe400000001ff */
[----:B------:R-:W-:Y:S03]  /*52b0*/  IMAD.MOV.U32 R164, RZ, RZ, 0x1 ;  /* 0x00000001ffa47424 */ /* 0x000fe600078e00ff */
[----:B------:R-:W-:Y:S05]  /*52c0*/  PLOP3.LUT P0, PT, PT, PT, UP0, 0x80, 0x8 ;  /* 0x000000000008781c */ /* 0x000fea0003f0f008 */
[----:B------:R-:W1:Y:S01]  /*52d0*/  @UP0 LDCU.64 UR8, c[0x0][0x888] ;  /* 0x00011100ff0807ac */ /* 0x000e620008000a00 */
[----:B------:R-:W-:Y:S07]  /*52e0*/  @UP0 UIMAD UR7, UR36, UR4, URZ ;  /* 0x00000004240702a4 */ /* 0x000fee000f8e02ff */
[----:B------:R-:W-:Y:S01]  /*52f0*/  @!P0 PRMT R164, R0, 0x7610, R164 ;  /* 0x0000761000a48816 */ /* 0x000fe200000000a4 */
[----:B-1----:R-:W-:Y:S03]  /*5300*/  @UP0 UIMAD.WIDE UR8, UR7, 0x4, UR8 ;  /* 0x00000004070808a5 */ /* 0x002fe6000f8e0208 */
[----:B------:R-:W1:Y:S03]  /*5310*/  @!UP0 LDCU UR7, c[0x0][0x880] ;  /* 0x00011000ff0787ac */ /* 0x000e660008000800 */
[----:B------:R-:W-:Y:S01]  /*5320*/  IMAD.U32 R10, RZ, RZ, UR8 ;  /* 0x00000008ff0a7e24 */ /* 0x000fe2000f8e00ff */
[----:B------:R-:W-:Y:S05]  /*5330*/  MOV R11, UR9 ;  /* 0x00000009000b7c02 */ /* 0x000fea0008000f00 */
[----:B-----5:R3:W5:Y:S02]  /*5340*/  @P0 LDG.E R81, desc[UR40][R10.64] ;  /* 0x000000280a510981 */ /* 0x020764000c1e1900 */
[----:B-1-3--:R-:W-:Y:S07]  /*5350*/  @!P0 IMAD.U32 R81, RZ, RZ, UR7 ;  /* 0x00000007ff518e24 */ /* 0x00afee000f8e00ff */
.L_x_103:
[----:B-----5:R-:W-:Y:S01]  /*5360*/  @!P4 FSETP.EQ.AND P5, PT, R81, RZ, PT ;  /* 0x000000ff5100c20b */ /* 0x020fe20003fa2000 */
[----:B------:R-:W-:Y:S01]  /*5370*/  @!UPT UIADD3 URZ, UPT, UPT, URZ, URZ, URZ ;  /* 0x000000fffffff290 */ /* 0x000fe2000fffe0ff */
[----:B------:R-:W-:Y:S11]  /*5380*/  @!P4 BRA `(.L_x_104) ;  /* 0x000000000014c947 */ /* 0x000ff60003800000 */
[----:B------:R-:W-:Y:S02]  /*5390*/  LOP3.LUT P0, RZ, R164, 0xff, RZ, 0xc0, !PT ;  /* 0x000000ffa4ff7812 */ /* 0x000fe4000780c0ff */
[----:B------:R-:W-:Y:S04]  /*53a0*/  PLOP3.LUT P5, PT, PT, PT, UP0, 0x80, 0x8 ;  /* 0x000000000008781c */ /* 0x000fe80003faf008 */
[----:B------:R-:W-:Y:S07]  /*53b0*/  PLOP3.LUT P5, PT, P5, PT, PT, 0x8, 0x80 ;  /* 0x000000000080781c */ /* 0x000fee0002fae170 */
[----:B------:R-:W-:Y:S11]  /*53c0*/  @P0 FSETP.EQ.AND P5, PT, R81, RZ, PT ;  /* 0x000000ff5100020b */ /* 0x000ff60003fa2000 */
[----:B------:R-:W-:Y:S02]  /*53d0*/  @!UPT UIADD3 URZ, UPT, UPT, URZ, URZ, URZ ;  /* 0x000000fffffff290 */ /* 0x000fe4000fffe0ff */
.L_x_104:
[----:B------:R-:W3:Y:S01]  /*53e0*/  SYNCS.PHASECHK.TRANS64.TRYWAIT P4, [UR6+0x228], R26 ;  /* 0x0002281aff0075a7 */ /* 0x000ee20008081106 */
[----:B------:R-:W-:Y:S01]  /*53f0*/  @P3 SHF.R.U32.HI R27, RZ, 0x10, R21 ;  /* 0x00000010ff1b3819 */ /* 0x000fe20000011615 */
[----:B------:R-:W-:Y:S01]  /*5400*/  VIADD R29, R29, 0x1 ;  /* 0x000000011d1d7836 */ /* 0x000fe20000000000 */
[----:B------:R-:W5:Y:S08]  /*5410*/  LDC.64 R14, c[0x0][0xb10] ;  /* 0x0002c400ff0e7b82 */ /* 0x000f700000000a00 */
[----:B------:R-:W2:Y:S08]  /*5420*/  LDC.64 R10, c[0x0][0xb18] ;  /* 0x0002c600ff0a7b82 */ /* 0x000eb00000000a00 */
[----:B-1----:R-:W1:Y:S08]  /*5430*/  @!P1 LDC R0, c[0x0][0xb20] ;  /* 0x0002c800ff009b82 */ /* 0x002e700000000800 */
[----:B------:R-:W4:Y:S01]  /*5440*/  @!P1 LDC R3, c[0x0][0xb0c] ;  /* 0x0002c300ff039b82 */ /* 0x000f220000000800 */
[----:B-----5:R-:W-:Y:S05]  /*5450*/  @!P1 IMAD.HI.U32 R14, R13, R14, RZ ;  /* 0x0000000e0d0e9227 */ /* 0x020fea00078e00ff */
[----:B------:R-:W-:Y:S01]  /*5460*/  @!P1 SHF.R.U32.HI R14, RZ, R15, R14 ;  /* 0x0000000fff0e9219 */ /* 0x000fe2000001160e */
[----:B--2---:R-:W-:Y:S01]  /*5470*/  @!P1 IMAD.HI.U32 R11, R8, R11, RZ ;  /* 0x0000000b080b9227 */ /* 0x004fe200078e00ff */
[----:B------:R-:W-:Y:S04]  /*5480*/  @!P1 ISETP.NE.AND P0, PT, R10, 0x1, PT ;  /* 0x000000010a00980c */ /* 0x000fe80003f05270 */
[----:B-1----:R-:W-:Y:S02]  /*5490*/  @!P1 SHF.R.U32.HI R9, RZ, R0, R11 ;  /* 0x00000000ff099219 */ /* 0x002fe4000001160b */
[----:B----4-:R-:W-:Y:S02]  /*54a0*/  @!P1 ISETP.NE.AND P2, PT, R3, 0x1, PT ;  /* 0x000000010300980c */ /* 0x010fe40003f45270 */
[----:B------:R-:W-:Y:S02]  /*54b0*/  @!P1 SEL R9, R8, R9, !P0 ;  /* 0x0000000908099207 */ /* 0x000fe40004000000 */
[----:B------:R-:W-:Y:S02]  /*54c0*/  ELECT P0, URZ, PT ;  /* 0x0000000000ff782f */ /* 0x000fe40003800000 */
[----:B------:R-:W-:Y:S05]  /*54d0*/  @!P1 SEL R14, R13, R14, !P2 ;  /* 0x0000000e0d0e9207 */ /* 0x000fea0005000000 */
[----:B------:R-:W-:Y:S02]  /*54e0*/  @!P1 IMAD.IADD R0, R9, 0x1, -R14 ;  /* 0x0000000109009824 */ /* 0x000fe400078e0a0e */
[----:B------:R-:W-:Y:S02]  /*54f0*/  @!P1 IMAD.IADD R9, R14, 0x1, -R9 ;  /* 0x000000010e099824 */ /* 0x000fe400078e0a09 */
[----:B------:R-:W-:Y:S02]  /*5500*/  @!P1 IMAD R13, R0, R3, R13 ;  /* 0x00000003000d9224 */ /* 0x000fe400078e020d */
[----:B------:R-:W-:Y:S01]  /*5510*/  @!P1 IMAD R8, R9, R10, R8 ;  /* 0x0000000a09089224 */ /* 0x000fe200078e0208 */
[----:B---3--:R-:W-:Y:S06]  /*5520*/  @!P4 BRA `(.L_x_105) ;  /* 0x00000038007cc947 */ /* 0x008fec0003800000 */
.L_x_216:
[----:B------:R-:W-:Y:S01]  /*5530*/  PLOP3.LUT P5, PT, P5, P0, PT, 0xf2, 0x2f ;  /* 0x00000000002f781c */ /* 0x000fe20002fa1e72 */
[----:B------:R-:W-:Y:S01]  /*5540*/  UMOV UR14, 0x0 ;  /* 0x00000000000e7882 */ /* 0x000fe20000000000 */
[----:B------:R-:W-:Y:S01]  /*5550*/  LOP3.LUT R30, R30, 0x1, RZ, 0x3c, !PT ;  /* 0x000000011e1e7812 */ /* 0x000fe200078e3cff */
[----:B------:R-:W-:Y:S01]  /*5560*/  UMOV UR15, 0x10000000 ;  /* 0x10000000000f7882 */ /* 0x000fe20000000000 */
[----:B------:R-:W-:Y:S01]  /*5570*/  UMOV UR12, UR36 ;  /* 0x00000024000c7c82 */ /* 0x000fe20008000000 */
[----:B------:R-:W-:Y:S08]  /*5580*/  @P3 R2UR UR36, R27 ;  /* 0x000000001b2432ca */ /* 0x000ff000000e0000 */
[----:B-1----:R-:W-:Y:S01]  /*5590*/  @!P5 IADD3 R3, P0, PT, R32, 0x580, RZ ;  /* 0x000005802003d810 */ /* 0x002fe20007f1e0ff */
[----:B------:R-:W-:Y:S01]  /*55a0*/  @!P5 IMAD.SHL.U32 R155, R155, 0x40, RZ ;  /* 0x000000409b9bd824 */ /* 0x000fe200078e00ff */
[----:B------:R-:W-:Y:S01]  /*55b0*/  VOTEU.ALL UP1, P5 ;  /* 0x0000000000ff7886 */ /* 0x000fe20002820000 */
[----:B------:R-:W-:Y:S01]  /*55c0*/  @!P5 IMAD.SHL.U32 R165, R165, 0x80, RZ ;  /* 0x00000080a5a5d824 */ /* 0x000fe200078e00ff */
[----:B------:R-:W-:Y:S01]  /*55d0*/  @!P5 R2UR UR8, R3 ;  /* 0x000000000308d2ca */ /* 0x000fe200000e0000 */
[----:B------:R-:W-:Y:S01]  /*55e0*/  @!P5 IMAD.X R0, RZ, RZ, R33, P0 ;  /* 0x000000ffff00d224 */ /* 0x000fe200000e0621 */
[----:B------:R-:W-:Y:S01]  /*55f0*/  @!P5 R2UR UR10, R155 ;  /* 0x000000009b0ad2ca */ /* 0x000fe200000e0000 */
[----:B------:R-:W-:Y:S01]  /*5600*/  @!UP1 UIADD3 UR9, UPT, UPT, UR6, 0x220, URZ ;  /* 0x0000022006099890 */ /* 0x000fe2000fffe0ff */
[----:B------:R-:W-:Y:S01]  /*5610*/  @!P5 R2UR UR11, R165 ;  /* 0x00000000a50bd2ca */ /* 0x000fe200000e0000 */
[----:B------:R-:W-:Y:S01]  /*5620*/  IMAD.IADD R155, R8, 0x1, R143 ;  /* 0x00000001089b7824 */ /* 0x000fe200078e028f */
[----:B------:R-:W-:Y:S01]  /*5630*/  @!P5 R2UR UR7, R0 ;  /* 0x000000000007d2ca */ /* 0x000fe200000e0000 */
[----:B------:R-:W-:Y:S01]  /*5640*/  IMAD.IADD R165, R13, 0x1, R154 ;  /* 0x000000010da57824 */ /* 0x000fe200078e029a */
[C---:B------:R-:W-:Y:S04]  /*5650*/  ISETP.NE.AND P0, PT, R29.reuse, 0x2, PT ;  /* 0x000000021d00780c */ /* 0x040fe80003f05270 */
[----:B------:R-:W-:Y:S01]  /*5660*/  SEL R3, RZ, 0x1, P0 ;  /* 0x00000001ff037807 */ /* 0x000fe20000000000 */
[----:B------:R-:W-:Y:S01]  /*5670*/  IMAD.U32 R10, RZ, RZ, UR8 ;  /* 0x00000008ff0a7e24 */ /* 0x000fe2000f8e00ff */
[----:B------:R-:W-:Y:S01]  /*5680*/  @!UP1 UIADD3 UR8, UPT, UPT, UR6, 0x400, URZ ;  /* 0x0000040006089890 */ /* 0x000fe2000fffe0ff */
[----:B------:R-:W-:Y:S01]  /*5690*/  SEL R29, R29, RZ, P0 ;  /* 0x000000ff1d1d7207 */ /* 0x000fe20000000000 */
[----:B------:R-:W-:Y:S01]  /*56a0*/  VOTEU.ALL UP1, P5 ;  /* 0x0000000000ff7886 */ /* 0x000fe20002820000 */
[----:B------:R-:W-:Y:S02]  /*56b0*/  LOP3.LUT R28, R28, R3, RZ, 0x3c, !PT ;  /* 0x000000031c1c7212 */ /* 0x000fe400078e3cff */
[----:B------:R-:W-:Y:S01]  /*56c0*/  IMAD.U32 R11, RZ, RZ, UR7 ;  /* 0x00000007ff0b7e24 */ /* 0x000fe2000f8e00ff */
[----:B------:R-:W-:Y:S04]  /*56d0*/  @!P5 R2UR UR16, R10 ;  /* 0x000000000a10d2ca */ /* 0x000fe800000e0000 */
[----:B------:R-:W-:Y:S11]  /*56e0*/  @!P5 R2UR UR17, R11 ;  /* 0x000000000b11d2ca */ /* 0x000ff600000e0000 */
[----:B------:R-:W-:Y:S02]  /*56f0*/  @!UPT UIADD3 URZ, UPT, UPT, URZ, URZ, URZ ;  /* 0x000000fffffff290 */ /* 0x000fe4000fffe0ff */
[----:B------:R3:W-:Y:S01]  /*5700*/  @!UP1 UTMALDG.3D [UR8], [UR16], desc[UR14] ;  /* 0x00000e08100095b4 */ /* 0x0007e20008011000 */
[----:B------:R3:W-:Y:S01]  /*5710*/  @!P5 SYNCS.ARRIVE.TRANS64.RED.A0TR RZ, [UR6+0x220], R25 ;  /* 0x00022019ffffd9a7 */ /* 0x0007e20008300406 */
[----:B------:R-:W-:Y:S01]  /*5720*/  UPLOP3.LUT UP1, UPT, UPT, UPT, UPT, 0x80, 0x8 ;  /* 0x000000000008789c */ /* 0x000fe20003f2f070 */
[----:B------:R-:W-:Y:S01]  /*5730*/  SYNCS.ARRIVE.TRANS64.RED.A1T0 RZ, [UR37], RZ ;  /* 0x000000ffffff79a7 */ /* 0x000fe20008100425 */
[----:B------:R-:W-:Y:S09]  /*5740*/  @P3 BRA `(.L_x_106) ;  /* 0xfffffff400b43947 */ /* 0x000ff2000383ffff */
[----:B------:R-:W-:Y:S07]  /*5750*/  MOV R0, UR6 ;  /* 0x0000000600007c02 */ /* 0x000fee0008000f00 */
.L_x_107:
[----:B-1----:R-:W-:-:S04]  /*5760*/  SHF.L.U32 R3, R30, 0x1f, RZ ;  /* 0x0000001f1e037819 */ /* 0x002fc800000006ff */
[----:B------:R1:W2:Y:S03]  /*5770*/  SYNCS.PHASECHK.TRANS64.TRYWAIT P0, [R0+URZ+0x228], R3 ;  /* 0x00022803000075a7 */ /* 0x0002a600080011ff */
[----:B--2---:R-:W-:Y:S05]  /*5780*/  @!P0 NANOSLEEP.SYNCS 0x989680 ;  /* 0x009896800000895d */ /* 0x004fea0003900000 */
[----:B------:R-:W2:Y:S02]  /*5790*/  @!P0 SYNCS.PHASECHK.TRANS64 P0, [R0+URZ+0x228], R3 ;  /* 0x00022803000085a7 */ /* 0x000ea400080010ff */
[----:B--23--:R-:W-:Y:S05]  /*57a0*/  @P0 EXIT ;  /* 0x000000000000094d */ /* 0x00cfea0003800000 */
[----:B------:R-:W-:Y:S05]  /*57b0*/  BRA `(.L_x_107) ;  /* 0xfffffffc00e87947 */ /* 0x000fea000383ffff */
.L_x_98:
[----:B------:R-:W-:-:S06]  /*57c0*/  UISETP.GE.AND UP1, UPT, UR8, 0x4, UPT ;  /* 0x000000040800788c */ /* 0x000fcc000bf26270 */
[----:B------:R-:W-:-:S13]  /*57d0*/  PLOP3.LUT P0, PT, PT, PT, UP1, 0x80, 0x8 ;  /* 0x000000000008781c */ /* 0x000fda0003f0f018 */
[----:B------:R-:W-:Y:S05]  /*57e0*/  @!P0 EXIT ;  /* 0x000000000000894d */ /* 0x000fea0003800000 */
[----:B------:R-:W-:Y:S01]  /*57f0*/  BAR.SYNC.DEFER_BLOCKING 0x6, 0xa0 ;  /* 0x0182800000007b1d */ /* 0x000fe20000010000 */
[C---:B------:R-:W-:Y:S02]  /*5800*/  IMAD.SHL.U32 R3, R166.reuse, 0x40, RZ ;  /* 0x00000040a6037824 */ /* 0x040fe400078e00ff */
[----:B------:R-:W-:Y:S02]  /*5810*/  HFMA2 R76, -RZ, RZ, 0, 0 ;  /* 0x00000000ff4c7431 */ /* 0x000fe400000001ff */
[C---:B------:R-:W-:Y:S01]  /*5820*/  IMAD.SHL.U32 R168, R166.reuse, 0x8, RZ ;  /* 0x00000008a6a87824 */ /* 0x040fe200078e00ff */
[----:B------:R-:W-:Y:S01]  /*5830*/  CS2R R174, SRZ ;  /* 0x0000000000ae7805 */ /* 0x000fe2000001ff00 */
[----:B------:R-:W-:Y:S01]  /*5840*/  IMAD.U32 R79, R166, 0x10000, RZ ;  /* 0x00010000a64f7824 */ /* 0x000fe200078e00ff */
[----:B------:R-:W-:Y:S01]  /*5850*/  UMOV UR43, 0x400 ;  /* 0x00000400002b7882 */ /* 0x000fe20000000000 */
[----:B------:R-:W-:Y:S01]  /*5860*/  LOP3.LUT R5, R3, 0x180, RZ, 0xc0, !PT ;  /* 0x0000018003057812 */ /* 0x000fe200078ec0ff */
[----:B------:R-:W-:Y:S01]  /*5870*/  ULEA UR43, UR37, UR43, 0x18 ;  /* 0x0000002b252b7291 */ /* 0x000fe2000f8ec0ff */
[----:B------:R-:W1:Y:S01]  /*5880*/  LDC R167, c[0x0][0x370] ;  /* 0x0000dc00ffa77b82 */ /* 0x000e620000000800 */
[----:B------:R-:W-:Y:S01]  /*5890*/  LOP3.LUT R79, R79, 0x600000, RZ, 0xc0, !PT ;  /* 0x006000004f4f7812 */ /* 0x000fe200078ec0ff */
[----:B------:R-:W-:Y:S01]  /*58a0*/  IMAD.MOV.U32 R181, RZ, RZ, RZ ;  /* 0x000000ffffb57224 */ /* 0x000fe200078e00ff */
[----:B------:R-:W-:Y:S01]  /*58b0*/  LOP3.LUT R168, R5, 0x30, R168, 0xf8, !PT ;  /* 0x0000003005a87812 */ /* 0x000fe200078ef8a8 */
[----:B------:R-:W-:Y:S01]  /*58c0*/  UIADD3 UR4, UPT, UPT, UR43, 0x2400, URZ ;  /* 0x000024002b047890 */ /* 0x000fe2000fffe0ff */
[----:B------:R-:W-:Y:S01]  /*58d0*/  IMAD.MOV.U32 R173, RZ, RZ, RZ ;  /* 0x000000ffffad7224 */ /* 0x000fe200078e00ff */
[----:B------:R-:W2:Y:S01]  /*58e0*/  LDCU.64 UR46, c[0x0][0x348] ;  /* 0x00006900ff2e77ac */ /* 0x000ea20008000a00 */
[----:B------:R-:W-:Y:S01]  /*58f0*/  LOP3.LUT R168, R168, 0x1e40, R3, 0xf8, !PT ;  /* 0x00001e40a8a87812 */ /* 0x000fe200078ef803 */
[----:B------:R-:W4:Y:S01]  /*5900*/  LDC R74, c[0x0][0xb0c] ;  /* 0x0002c300ff4a7b82 */ /* 0x000f220000000800 */
[----:B------:R-:W-:Y:S01]  /*5910*/  IMAD.SHL.U32 R3, R166, 0x10, RZ ;  /* 0x00000010a6037824 */ /* 0x000fe200078e00ff */
[----:B------:R-:W-:Y:S01]  /*5920*/  MOV R179, UR4 ;  /* 0x0000000400b37c02 */ /* 0x000fe20008000f00 */
[----:B------:R-:W1:Y:S03]  /*5930*/  LDCU.64 UR38, c[0x0][0x888] ;  /* 0x00011100ff2677ac */ /* 0x000e660008000a00 */
[C---:B------:R-:W-:Y:S01]  /*5940*/  LOP3.LUT R5, R3.reuse, 0x20, RZ, 0xc0, !PT ;  /* 0x0000002003057812 */ /* 0x040fe200078ec0ff */
[----:B------:R-:W3:Y:S01]  /*5950*/  LDS R0, [UR43+0x2f0] ;  /* 0x0002f02bff007984 */ /* 0x000ee20008000800 */
[----:B------:R-:W1:Y:S01]  /*5960*/  LDC R170, c[0x0][0xb20] ;  /* 0x0002c800ffaa7b82 */ /* 0x000e620000000800 */
[----:B------:R-:W-:Y:S01]  /*5970*/  LOP3.LUT R3, R3, 0x40, RZ, 0xc0, !PT ;  /* 0x0000004003037812 */ /* 0x000fe200078ec0ff */
[----:B------:R-:W-:-:S06]  /*5980*/  UIADD3 UR42, UPT, UPT, UR43, 0x400, URZ ;  /* 0x000004002b2a7890 */ /* 0x000fcc000fffe0ff */
[----:B------:R-:W1:Y:S08]  /*5990*/  LDC R73, c[0x0][0xb30] ;  /* 0x0002cc00ff497b82 */ /* 0x000e700000000800 */
[----:B------:R-:W1:Y:S08]  /*59a0*/  LDC.64 R152, c[0x0][0xb10] ;  /* 0x0002c400ff987b82 */ /* 0x000e700000000a00 */
[----:B------:R-:W1:Y:S08]  /*59b0*/  LDC.64 R70, c[0x0][0xb18] ;  /* 0x0002c600ff467b82 */ /* 0x000e700000000a00 */
[----:B------:R-:W1:Y:S01]  /*59c0*/  LDC.64 R148, c[0x0][0x888] ;  /* 0x00022200ff947b82 */ /* 0x000e620000000a00 */
[----:B---3--:R-:W-:-:S07]  /*59d0*/  IMAD.IADD R79, R0, 0x1, R79 ;  /* 0x00000001004f7824 */ /* 0x008fce00078e024f */
[----:B------:R-:W3:Y:S01]  /*59e0*/  LDC.64 R68, c[0x0][0xb28] ;  /* 0x0002ca00ff447b82 */ /* 0x000ee20000000a00 */
[----:B------:R-:W-:-:S05]  /*59f0*/  VIADD R0, R168, UR43 ;  /* 0x0000002ba8007c36 */ /* 0x000fca0008000000 */
[--C-:B------:R-:W-:Y:S02]  /*5a00*/  IADD3 R178, PT, PT, -R5, 0x400, R0.reuse ;  /* 0x0000040005b27810 */ /* 0x100fe40007ffe100 */
[----:B------:R-:W1:Y:S01]  /*5a10*/  LDC.64 R150, c[0x0][0x890] ;  /* 0x00022400ff967b82 */ /* 0x000e620000000a00 */
[----:B------:R-:W-:Y:S02]  /*5a20*/  IADD3 R177, PT, PT, -R3, 0x400, R0 ;  /* 0x0000040003b17810 */ /* 0x000fe40007ffe100 */
[----:B------:R-:W-:-:S05]  /*5a30*/  IMAD.IADD R176, R178, 0x1, -R3 ;  /* 0x00000001b2b07824 */ /* 0x000fca00078e0a03 */
[----:B------:R-:W1:Y:S08]  /*5a40*/  LDC.64 R146, c[0x0][0x8b0] ;  /* 0x00022c00ff927b82 */ /* 0x000e700000000a00 */
[----:B------:R-:W1:Y:S08]  /*5a50*/  LDC.64 R144, c[0x0][0x8a8] ;  /* 0x00022a00ff907b82 */ /* 0x000e700000000a00 */
[----:B--2-4-:R-:W1:Y:S02]  /*5a60*/  LDC R172, c[0x0][0x374] ;  /* 0x0000dd00ffac7b82 */ /* 0x014e640000000800 */
.L_x_125:
[C---:B------:R-:W-:Y:S02]  /*5a70*/  LEA R0, R181.reuse, UR43, 0x3 ;  /* 0x0000002bb5007c11 */ /* 0x040fe4000f8e18ff */
[----:B------:R-:W-:Y:S02]  /*5a80*/  SHF.L.U32 R3, R174, 0x1f, RZ ;  /* 0x0000001fae037819 */ /* 0x000fe400000006ff */
[----:B------:R-:W-:Y:S02]  /*5a90*/  LEA R16, R181, UR43, 0x4 ;  /* 0x0000002bb5107c11 */ /* 0x000fe4000f8e20ff */
[----:B--2---:R-:W2:Y:S02]  /*5aa0*/  SYNCS.PHASECHK.TRANS64.TRYWAIT P0, [R0+URZ+0x240], R3 ;  /* 0x00024003000075a7 */ /* 0x004ea400080011ff */
[----:B-12---:R-:W-:Y:S05]  /*5ab0*/  @!P0 BRA `(.L_x_108) ;  /* 0x0000003400308947 */ /* 0x006fea0003800000 */
.L_x_217:
[----:B------:R-:W4:Y:S01]  /*5ac0*/  LDC.64 R12, c[0x0][0xb10] ;  /* 0x0002c400ff0c7b82 */ /* 0x000f220000000a00 */
[----:B------:R-:W3:Y:S01]  /*5ad0*/  LDS.128 R16, [R16+0x2d0] ;  /* 0x0002d00010107984 */ /* 0x000ee20000000c00 */
[----:B-1----:R-:W-:Y:S01]  /*5ae0*/  ISETP.NE.AND P1, PT, R73, 0x1, PT ;  /* 0x000000014900780c */ /* 0x002fe20003f25270 */
[----:B--2---:R-:W-:Y:S01]  /*5af0*/  VIADD R0, R0, 0x250 ;  /* 0x0000025000007836 */ /* 0x004fe20000000000 */
[----:B------:R-:W-:Y:S04]  /*5b00*/  ISETP.GE.AND P0, PT, R72, 0x1, PT ;  /* 0x000000014800780c */ /* 0x000fe80003f06270 */
[----:B------:R-:W1:Y:S01]  /*5b10*/  LDC.64 R10, c[0x0][0xb18] ;  /* 0x0002c600ff0a7b82 */ /* 0x000e620000000a00 */
[----:B------:R-:W-:Y:S01]  /*5b20*/  PRMT R0, RZ, 0x654, R0 ;  /* 0x00000654ff007816 */ /* 0x000fe20000000000 */
[----:B------:R-:W-:Y:S01]  /*5b30*/  @!PT LDS RZ, [RZ] ;  /* 0x00000000fffff984 */ /* 0x000fe20000000800 */
[----:B------:R-:W-:Y:S01]  /*5b40*/  @!PT LDS RZ, [RZ] ;  /* 0x00000000fffff984 */ /* 0x000fe20000000800 */
[----:B------:R-:W-:Y:S01]  /*5b50*/  @!PT LDS RZ, [RZ] ;  /* 0x00000000fffff984 */ /* 0x000fe20000000800 */
[----:B------:R-:W-:Y:S01]  /*5b60*/  @!PT LDS RZ, [RZ] ;  /* 0x00000000fffff984 */ /* 0x000fe20000000800 */
[----:B------:R2:W-:Y:S06]  /*5b70*/  MEMBAR.ALL.CTA ;  /* 0x0000000000007992 */ /* 0x0005ec0000008000 */
[----:B--2---:R-:W2:Y:S01]  /*5b80*/  FENCE.VIEW.ASYNC.S ;  /* 0x00000000000073c6 */ /* 0x004ea20000000000 */
[----:B------:R-:W1:Y:S08]  /*5b90*/  @!P1 LDC R14, c[0x0][0xb20] ;  /* 0x0002c800ff0e9b82 */ /* 0x000e700000000800 */
[----:B------:R-:W1:Y:S01]  /*5ba0*/  @!P1 LDC R9, c[0x0][0xb0c] ;  /* 0x0002c300ff099b82 */ /* 0x000e620000000800 */
[----:B--2---:R2:W-:Y:S01]  /*5bb0*/  SYNCS.ARRIVE.TRANS64.RED.A1T0 RZ, [R0+URZ], RZ ;  /* 0x000000ff00ff79a7 */ /* 0x0045e200081004ff */
[----:B---3--:R-:W-:Y:S04]  /*5bc0*/  LOP3.LUT P4, RZ, R18, 0x1, RZ, 0xc0, !PT ;  /* 0x0000000112ff7812 */ /* 0x008fe8000788c0ff */
[----:B------:R-:W-:Y:S09]  /*5bd0*/  P2R R180, PR, RZ, 0x10 ;  /* 0x00000010ffb47803 */ /* 0x000ff20000000000 */
[----:B------:R-:W-:Y:S02]  /*5be0*/  @P4 MOV R77, R16 ;  /* 0x00000010004d4202 */ /* 0x000fe40000000f00 */
[----:B------:R-:W-:Y:S01]  /*5bf0*/  @P4 LOP3.LUT R75, R17, 0xffff, RZ, 0xc0, !PT ;  /* 0x0000ffff114b4812 */ /* 0x000fe200078ec0ff */
[----:B--2-4-:R-:W-:Y:S06]  /*5c00*/  @!P0 BRA `(.L_x_109) ;  /* 0x0000000000a48947 */ /* 0x014fec0003800000 */
[----:B------:R-:W-:Y:S01]  /*5c10*/  IMAD.HI.U32 R21, R172, R71, RZ ;  /* 0x00000047ac157227 */ /* 0x000fe200078e00ff */
[----:B------:R-:W-:Y:S02]  /*5c20*/  ISETP.NE.AND P0, PT, R70, 0x1, PT ;  /* 0x000000014600780c */ /* 0x000fe40003f05270 */
[----:B------:R-:W-:Y:S01]  /*5c30*/  ISETP.NE.AND P2, PT, R72, 0x1, PT ;  /* 0x000000014800780c */ /* 0x000fe20003f45270 */
[----:B------:R-:W-:Y:S01]  /*5c40*/  IMAD.HI.U32 R20, R167, R152, RZ ;  /* 0x00000098a7147227 */ /* 0x000fe200078e00ff */
[----:B------:R-:W-:Y:S02]  /*5c50*/  SHF.R.U32.HI R21, RZ, R170, R21 ;  /* 0x000000aaff157219 */ /* 0x000fe40000011615 */
[----:B------:R-:W-:Y:S01]  /*5c60*/  ISETP.NE.AND P3, PT, R74, 0x1, PT ;  /* 0x000000014a00780c */ /* 0x000fe20003f65270 */
[----:B------:R-:W-:Y:S01]  /*5c70*/  IMAD.HI.U32 R24, R77, R152, RZ ;  /* 0x000000984d187227 */ /* 0x000fe200078e00ff */
[----:B------:R-:W-:Y:S02]  /*5c80*/  SHF.R.U32.HI R20, RZ, R153, R20 ;  /* 0x00000099ff147219 */ /* 0x000fe40000011614 */
[----:B------:R-:W-:Y:S01]  /*5c90*/  SEL R3, R172, R21, !P0 ;  /* 0x00000015ac037207 */ /* 0x000fe20004000000 */
[----:B------:R-:W-:Y:S01]  /*5ca0*/  IMAD.HI.U32 R21, R75, R71, RZ ;  /* 0x000000474b157227 */ /* 0x000fe200078e00ff */
[----:B------:R-:W-:Y:S02]  /*5cb0*/  SEL R7, R167, R20, !P3 ;  /* 0x00000014a7077207 */ /* 0x000fe40005800000 */
[----:B------:R-:W-:Y:S01]  /*5cc0*/  SHF.R.U32.HI R24, RZ, R153, R24 ;  /* 0x00000099ff187219 */ /* 0x000fe20000011618 */
[-C--:B------:R-:W-:Y:S04]  /*5cd0*/  IMAD.HI.U32 R20, R3, R68.reuse, RZ ;  /* 0x0000004403147227 */ /* 0x080fe800078e00ff */
[----:B------:R-:W-:Y:S01]  /*5ce0*/  IMAD.HI.U32 R22, R7, R68, RZ ;  /* 0x0000004407167227 */ /* 0x000fe200078e00ff */
[-C--:B------:R-:W-:Y:S02]  /*5cf0*/  @P2 SHF.R.U32.HI R3, RZ, R69.reuse, R20 ;  /* 0x00000045ff032219 */ /* 0x080fe40000011614 */
[----:B------:R-:W-:Y:S02]  /*5d00*/  SHF.R.U32.HI R20, RZ, R170, R21 ;  /* 0x000000aaff147219 */ /* 0x000fe40000011615 */
[----:B------:R-:W-:Y:S01]  /*5d10*/  @P2 SHF.R.U32.HI R7, RZ, R69, R22 ;  /* 0x00000045ff072219 */ /* 0x000fe20000011616 */
[C---:B------:R-:W-:Y:S01]  /*5d20*/  IMAD R2, R72.reuse, R3, RZ ;  /* 0x0000000348027224 */ /* 0x040fe200078e02ff */
[----:B------:R-:W-:Y:S02]  /*5d30*/  SEL R5, R75, R20, !P0 ;  /* 0x000000144b057207 */ /* 0x000fe40004000000 */
[----:B------:R-:W-:Y:S01]  /*5d40*/  SEL R3, R77, R24, !P3 ;  /* 0x000000184d037207 */ /* 0x000fe20005800000 */
[----:B------:R-:W-:Y:S01]  /*5d50*/  IMAD R4, R72, R7, RZ ;  /* 0x0000000748047224 */ /* 0x000fe200078e02ff */
[C---:B------:R-:W-:Y:S01]  /*5d60*/  ISETP.GE.AND P0, PT, R5.reuse, R2, PT ;  /* 0x000000020500720c */ /* 0x040fe20003f06270 */
[----:B------:R-:W-:Y:S03]  /*5d70*/  IMAD.HI.U32 R6, R5, R68, RZ ;  /* 0x0000004405067227 */ /* 0x000fe600078e00ff */
[----:B------:R-:W-:Y:S01]  /*5d80*/  ISETP.GE.OR P0, PT, R3, R4, P0 ;  /* 0x000000040300720c */ /* 0x000fe20000706670 */
[----:B------:R-:W-:Y:S01]  /*5d90*/  IMAD.MOV R4, RZ, RZ, -R3 ;  /* 0x000000ffff047224 */ /* 0x000fe200078e0a03 */
[-C--:B------:R-:W-:Y:S03]  /*5da0*/  SHF.R.U32.HI R6, RZ, R69.reuse, R6 ;  /* 0x00000045ff067219 */ /* 0x080fe60000011606 */
[----:B------:R-:W-:Y:S01]  /*5db0*/  IMAD R77, R74, R4, R77 ;  /* 0x000000044a4d7224 */ /* 0x000fe200078e024d */
[----:B------:R-:W-:Y:S05]  /*5dc0*/  SEL R15, R5, R6, !P2 ;  /* 0x00000006050f7207 */ /* 0x000fea0005000000 */
[----:B------:R-:W-:Y:S02]  /*5dd0*/  IMAD.MOV R6, RZ, RZ, -R15 ;  /* 0x000000ffff067224 */ /* 0x000fe400078e0a0f */
[C---:B------:R-:W-:Y:S04]  /*5de0*/  @!P0 IMAD.HI.U32 R2, R3.reuse, R68, RZ ;  /* 0x0000004403028227 */ /* 0x040fe800078e00ff */
[----:B------:R-:W-:Y:S01]  /*5df0*/  IMAD R6, R72, R6, R5 ;  /* 0x0000000648067224 */ /* 0x000fe200078e0205 */
[----:B------:R-:W-:Y:S04]  /*5e00*/  @!P0 SHF.R.U32.HI R2, RZ, R69, R2 ;  /* 0x00000045ff028219 */ /* 0x000fe80000011602 */
[----:B------:R-:W-:Y:S02]  /*5e10*/  @!P0 SEL R0, R3, R2, !P2 ;  /* 0x0000000203008207 */ /* 0x000fe40005000000 */
[----:B------:R-:W-:Y:S02]  /*5e20*/  IADD3 R2, PT, PT, -R5, RZ, RZ ;  /* 0x000000ff05027210 */ /* 0x000fe40007ffe1ff */
[----:B------:R-:W-:Y:S01]  /*5e30*/  @!P0 IADD3 R8, PT, PT, R15, -R0, RZ ;  /* 0x800000000f088210 */ /* 0x000fe20007ffe0ff */
[----:B------:R-:W-:Y:S02]  /*5e40*/  @!P0 IMAD R0, R7, R6, R0 ;  /* 0x0000000607008224 */ /* 0x000fe400078e0200 */
[----:B------:R-:W-:Y:S02]  /*5e50*/  IMAD R75, R70, R2, R75 ;  /* 0x00000002464b7224 */ /* 0x000fe400078e024b */
[----:B------:R-:W-:Y:S02]  /*5e60*/  @!P0 IMAD R5, R8, R72, R3 ;  /* 0x0000004808058224 */ /* 0x000fe400078e0203 */
[----:B------:R-:W-:Y:S04]  /*5e70*/  @!P0 IMAD.MOV.U32 R3, RZ, RZ, R0 ;  /* 0x000000ffff038224 */ /* 0x000fe800078e0000 */
[----:B------:R-:W-:Y:S02]  /*5e80*/  IMAD R77, R3, R74, R77 ;  /* 0x0000004a034d7224 */ /* 0x000fe400078e024d */
[----:B------:R-:W-:Y:S07]  /*5e90*/  IMAD R75, R5, R70, R75 ;  /* 0x00000046054b7224 */ /* 0x000fee00078e024b */
.L_x_109:
[----:B------:R-:W-:Y:S01]  /*5ea0*/  @!P1 IMAD.HI.U32 R0, R77, R12, RZ ;  /* 0x0000000c4d009227 */ /* 0x000fe200078e00ff */
[----:B-1----:R-:W-:Y:S01]  /*5eb0*/  @!P1 ISETP.NE.AND P0, PT, R10, 0x1, PT ;  /* 0x000000010a00980c */ /* 0x002fe20003f05270 */
[----:B------:R-:W-:Y:S01]  /*5ec0*/  ULOP3.LUT UP0, URZ, UR42, 0x1b0, URZ, 0xc0, !UPT ;  /* 0x000001b02aff7892 */ /* 0x000fe2000f80c0ff */
[----:B------:R-:W-:Y:S01]  /*5ed0*/  @!P1 ISETP.NE.AND P2, PT, R9, 0x1, PT ;  /* 0x000000010900980c */ /* 0x000fe20003f45270 */
[----:B------:R-:W-:Y:S01]  /*5ee0*/  @!P1 IMAD.HI.U32 R3, R75, R11, RZ ;  /* 0x0000000b4b039227 */ /* 0x000fe200078e00ff */
[----:B------:R-:W-:Y:S02]  /*5ef0*/  @!P1 SHF.R.U32.HI R0, RZ, R13, R0 ;  /* 0x0000000dff009219 */ /* 0x000fe40000011600 */
[----:B------:R-:W-:Y:S01]  /*5f00*/  @P4 SHF.R.U32.HI R171, RZ, 0x10, R17 ;  /* 0x00000010ffab4819 */ /* 0x000fe20000011611 */
[----:B------:R-:W-:Y:S01]  /*5f10*/  VIADD R181, R181, 0x1 ;  /* 0x00000001b5b57836 */ /* 0x000fe20000000000 */
[----:B------:R-:W-:Y:S02]  /*5f20*/  @!P1 SHF.R.U32.HI R2, RZ, R14, R3 ;  /* 0x0000000eff029219 */ /* 0x000fe40000011603 */
[----:B------:R-:W-:Y:S02]  /*5f30*/  @!P1 SEL R3, R77, R0, !P2 ;  /* 0x000000004d039207 */ /* 0x000fe40005000000 */
[----:B------:R-:W-:Y:S05]  /*5f40*/  @!P1 SEL R2, R75, R2, !P0 ;  /* 0x000000024b029207 */ /* 0x000fea0004000000 */
[----:B------:R-:W-:Y:S02]  /*5f50*/  @!P1 IMAD.IADD R0, R2, 0x1, -R3 ;  /* 0x0000000102009824 */ /* 0x000fe400078e0a03 */
[----:B------:R-:W-:Y:S02]  /*5f60*/  @!P1 IMAD.IADD R2, R3, 0x1, -R2 ;  /* 0x0000000103029824 */ /* 0x000fe400078e0a02 */
[----:B------:R-:W-:Y:S02]  /*5f70*/  @!P1 IMAD R77, R0, R9, R77 ;  /* 0x00000009004d9224 */ /* 0x000fe400078e024d */
[----:B------:R-:W-:Y:S01]  /*5f80*/  @!P1 IMAD R75, R2, R10, R75 ;  /* 0x0000000a024b9224 */ /* 0x000fe200078e024b */
[----:B------:R-:W-:Y:S06]  /*5f90*/  BRA.U !UP0, `(.L_x_110) ;  /* 0x0000000108407547 */ /* 0x000fec000b800000 */
[----:B------:R-:W1:Y:S01]  /*5fa0*/  LDCU.64 UR8, c[0x4][0x80] ;  /* 0x01001000ff0877ac */ /* 0x000e620008000a00 */
[----:B------:R-:W-:Y:S01]  /*5fb0*/  MOV R3, 0x0 ;  /* 0x0000000000037802 */ /* 0x000fe20000000f00 */
[----:B------:R-:W-:Y:S02]  /*5fc0*/  HFMA2 R12, -RZ, RZ, 0, 5.9604644775390625e-08 ;  /* 0x00000001ff0c7431 */ /* 0x000fe400000001ff */
[----:B------:R-:W-:Y:S02]  /*5fd0*/  IMAD.MOV.U32 R8, RZ, RZ, 0x70 ;  /* 0x00000070ff087424 */ /* 0x000fe400078e00ff */
[----:B------:R-:W-:Y:S01]  /*5fe0*/  IMAD.MOV.U32 R13, RZ, RZ, RZ ;  /* 0x000000ffff0d7224 */ /* 0x000fe200078e00ff */
[----:B------:R-:W2:Y:S01]  /*5ff0*/  LDCU.64 UR6, c[0x4][0x88] ;  /* 0x01001100ff0677ac */ /* 0x000ea20008000a00 */
[----:B------:R-:W3:Y:S01]  /*6000*/  LDC.64 R2, c[0x4][R3] ;  /* 0x0100000003027b82 */ /* 0x000ee20000000a00 */
[----:B------:R-:W4:Y:S01]  /*6010*/  LDCU.64 UR4, c[0x4][0x8] ;  /* 0x01000100ff0477ac */ /* 0x000f220008000a00 */
[----:B-1----:R-:W-:Y:S01]  /*6020*/  MOV R5, UR9 ;  /* 0x0000000900057c02 */ /* 0x002fe20008000f00 */
[----:B------:R-:W-:Y:S01]  /*6030*/  IMAD.U32 R4, RZ, RZ, UR8 ;  /* 0x00000008ff047e24 */ /* 0x000fe2000f8e00ff */
[----:B--2---:R-:W-:Y:S01]  /*6040*/  MOV R7, UR7 ;  /* 0x0000000700077c02 */ /* 0x004fe20008000f00 */
[----:B------:R-:W-:Y:S01]  /*6050*/  IMAD.U32 R6, RZ, RZ, UR6 ;  /* 0x00000006ff067e24 */ /* 0x000fe2000f8e00ff */
[----:B----4-:R-:W-:Y:S01]  /*6060*/  MOV R11, UR5 ;  /* 0x00000005000b7c02 */ /* 0x010fe20008000f00 */
[----:B------:R-:W-:Y:S02]  /*6070*/  IMAD.U32 R10, RZ, RZ, UR4 ;  /* 0x00000004ff0a7e24 */ /* 0x000fe4000f8e00ff */
[----:B------:R-:W-:Y:S07]  /*6080*/  LEPC R20, `(.L_x_110) ;  /* 0x000000001014794e */ /* 0x000fee0000000000 */
[----:B---3-5:R-:W-:Y:S05]  /*6090*/  CALL.ABS.NOINC R2 ;  /* 0x0000000002007343 */ /* 0x028fea0003c00000 */
.L_x_110:
[----:B------:R-:W-:Y:S01]  /*60a0*/  LOP3.LUT P0, RZ, R179, 0x1b0, RZ, 0xc0, !PT ;  /* 0x000001b0b3ff7812 */ /* 0x000fe2000780c0ff */
[----:B------:R-:W-:Y:S11]  /*60b0*/  BSSY.RECONVERGENT B6, `(.L_x_111) ;  /* 0x0000013000067945 */ /* 0x000ff60003800200 */
[----:B------:R-:W-:Y:S01]  /*60c0*/  @!UPT UIADD3 URZ, UPT, UPT, URZ, URZ, URZ ;  /* 0x000000fffffff290 */ /* 0x000fe2000fffe0ff */
[----:B------:R-:W-:Y:S05]  /*60d0*/  @!P0 BRA `(.L_x_112) ;  /* 0x0000000000408947 */ /* 0x000fea0003800000 */
        /* <DEDUP_REMOVED lines=16> */
.L_x_112:
[----:B------:R-:W-:Y:S05]  /*61e0*/  BSYNC.RECONVERGENT B6 ;  /* 0x0000000000067941 */ /* 0x000fea0003800200 */
.L_x_111:
[----:B------:R-:W-:Y:S01]  /*61f0*/  ISETP.NE.U32.AND P3, PT, R150, RZ, PT ;  /* 0x000000ff9600720c */ /* 0x000fe20003f65070 */
[----:B------:R-:W-:Y:S01]  /*6200*/  UISETP.NE.AND UP1, UPT, UR44, URZ, UPT ;  /* 0x000000ff2c00728c */ /* 0x000fe2000bf25270 */
[----:B------:R-:W-:Y:S02]  /*6210*/  ISETP.NE.U32.AND P4, PT, R146, RZ, PT ;  /* 0x000000ff9200720c */ /* 0x000fe40003f85070 */
[----:B------:R-:W-:Y:S02]  /*6220*/  ISETP.NE.AND.EX P3, PT, R151, RZ, PT, P3 ;  /* 0x000000ff9700720c */ /* 0x000fe40003f65330 */
[----:B------:R-:W-:Y:S02]  /*6230*/  PLOP3.LUT P1, PT, PT, PT, PT, 0x8, 0x80 ;  /* 0x000000000080781c */ /* 0x000fe40003f2e170 */
[----:B------:R-:W-:Y:S02]  /*6240*/  PLOP3.LUT P0, PT, PT, PT, UP1, 0x80, 0x8 ;  /* 0x000000000008781c */ /* 0x000fe40003f0f018 */
[----:B------:R-:W-:Y:S02]  /*6250*/  ISETP.NE.AND.EX P4, PT, R147, RZ, PT, P4 ;  /* 0x000000ff9300720c */ /* 0x000fe40003f85340 */
[----:B------:R-:W1:Y:S09]  /*6260*/  @UP1 LDCU.64 UR4, c[0x0][0x888] ;  /* 0x00011100ff0417ac */ /* 0x000e720008000a00 */
[----:B------:R-:W-:Y:S01]  /*6270*/  @P0 PLOP3.LUT P1, PT, P3, PT, PT, 0x80, 0x8 ;  /* 0x000000000008081c */ /* 0x000fe20001f2f070 */
[----:B-1----:R-:W-:Y:S04]  /*6280*/  @UP1 UISETP.NE.U32.AND UP0, UPT, UR4, URZ, UPT ;  /* 0x000000ff0400128c */ /* 0x002fe8000bf05070 */
[----:B------:R-:W-:Y:S04]  /*6290*/  @UP1 UISETP.NE.AND.EX UP0, UPT, UR5, URZ, UPT, UP0 ;  /* 0x000000ff0500128c */ /* 0x000fe8000bf05300 */
[----:B------:R-:W-:Y:S01]  /*62a0*/  @UP1 USEL UR4, URZ, 0xffffffff, UP0 ;  /* 0xffffffffff041887 */ /* 0x000fe20008000000 */
[----:B------:R-:W-:Y:S11]  /*62b0*/  @!P3 BRA `(.L_x_113) ;  /* 0x00000000002cb947 */ /* 0x000ff60003800000 */
[----:B------:R-:W-:Y:S01]  /*62c0*/  ISETP.NE.U32.AND P2, PT, R148, RZ, PT ;  /* 0x000000ff9400720c */ /* 0x000fe20003f45070 */
[----:B------:R-:W-:Y:S03]  /*62d0*/  IMAD.MOV.U32 R164, RZ, RZ, 0x1 ;  /* 0x00000001ffa47424 */ /* 0x000fe600078e00ff */
[----:B------:R-:W-:Y:S11]  /*62e0*/  ISETP.NE.AND.EX P2, PT, R149, RZ, PT, P2 ;  /* 0x000000ff9500720c */ /* 0x000ff60003f45320 */
[----:B------:R-:W-:Y:S02]  /*62f0*/  @!UPT UIADD3 URZ, UPT, UPT, URZ, URZ, URZ ;  /* 0x000000fffffff290 */ /* 0x000fe4000fffe0ff */
[----:B------:R-:W1:Y:S01]  /*6300*/  @P2 LDC.64 R2, c[0x0][0x888] ;  /* 0x00022200ff022b82 */ /* 0x000e620000000a00 */
[----:B------:R-:W-:Y:S04]  /*6310*/  @P2 IMAD R0, R150, UR36, RZ ;  /* 0x0000002496002c24 */ /* 0x000fe8000f8e02ff */
[----:B-1----:R-:W-:Y:S04]  /*6320*/  @P2 IMAD.WIDE R2, R0, 0x4, R2 ;  /* 0x0000000400022825 */ /* 0x002fe800078e0202 */
[----:B------:R-:W-:Y:S01]  /*6330*/  HFMA2 R0, -RZ, RZ, 0, 5.9604644775390625e-08 ;  /* 0x00000001ff007431 */ /* 0x000fe200000001ff */
[----:B-----5:R1:W5:Y:S04]  /*6340*/  @P2 LDG.E R81, desc[UR40][R2.64] ;  /* 0x0000002802512981 */ /* 0x020368000c1e1900 */
[----:B------:R-:W-:Y:S01]  /*6350*/  @!P2 PRMT R164, R0, 0x7610, R164 ;  /* 0x0000761000a4a816 */ /* 0x000fe200000000a4 */
[----:B-1----:R-:W2:Y:S06]  /*6360*/  @!P2 LDC R81, c[0x0][0x880] ;  /* 0x00022000ff51ab82 */ /* 0x002eac0000000800 */
.L_x_113:
[----:B------:R-:W-:Y:S05]  /*6370*/  @!P4 BRA `(.L_x_114) ;  /* 0x000000000020c947 */ /* 0x000fea0003800000 */
[----:B------:R-:W-:Y:S04]  /*6380*/  ISETP.NE.U32.AND P2, PT, R144, RZ, PT ;  /* 0x000000ff9000720c */ /* 0x000fe80003f45070 */
[----:B------:R-:W-:Y:S11]  /*6390*/  ISETP.NE.AND.EX P2, PT, R145, RZ, PT, P2 ;  /* 0x000000ff9100720c */ /* 0x000ff60003f45320 */
[----:B------:R-:W-:Y:S02]  /*63a0*/  @!UPT UIADD3 URZ, UPT, UPT, URZ, URZ, URZ ;  /* 0x000000fffffff290 */ /* 0x000fe4000fffe0ff */
[----:B------:R-:W1:Y:S01]  /*63b0*/  @P2 LDC.64 R2, c[0x0][0x8a8] ;  /* 0x00022a00ff022b82 */ /* 0x000e620000000a00 */
[----:B------:R-:W-:Y:S04]  /*63c0*/  @P2 IMAD R0, R146, UR36, RZ ;  /* 0x0000002492002c24 */ /* 0x000fe8000f8e02ff */
[----:B-1----:R-:W-:Y:S05]  /*63d0*/  @P2 IMAD.WIDE R2, R0, 0x4, R2 ;  /* 0x0000000400022825 */ /* 0x002fea00078e0202 */
[----:B-----5:R1:W5:Y:S02]  /*63e0*/  @P2 LDG.E R78, desc[UR40][R2.64] ;  /* 0x00000028024e2981 */ /* 0x020364000c1e1900 */
[----:B-1----:R-:W3:Y:S02]  /*63f0*/  @!P2 LDC R78, c[0x0][0x8a0] ;  /* 0x00022800ff4eab82 */ /* 0x002ee40000000800 */
.L_x_114:
[----:B--2--5:R-:W-:Y:S01]  /*6400*/  @P0 FSETP.NEU.AND P4, PT, R81, RZ, PT ;  /* 0x000000ff5100020b */ /* 0x024fe20003f8d000 */
[----:B------:R-:W-:Y:S01]  /*6410*/  IMAD.U32 R0, RZ, RZ, UR4 ;  /* 0x00000004ff007e24 */ /* 0x000fe2000f8e00ff */
[----:B------:R-:W-:Y:S01]  /*6420*/  @P0 LOP3.LUT P2, RZ, R164, 0xff, RZ, 0xc0, !PT ;  /* 0x000000ffa4ff0812 */ /* 0x000fe2000784c0ff */
[----:B------:R-:W-:Y:S01]  /*6430*/  BSSY B1, `(.L_x_115) ;  /* 0x000003d000017945 */ /* 0x000fe20003800000 */
[----:B------:R-:W-:Y:S01]  /*6440*/  @P0 SEL R3, RZ, 0xffffffff, P4 ;  /* 0xffffffffff030807 */ /* 0x000fe20002000000 */
[C---:B------:R-:W-:Y:S01]  /*6450*/  IMAD R64, R76.reuse, 0x40, R79 ;  /* 0x000000404c407824 */ /* 0x040fe200078e024f */
[----:B------:R-:W-:Y:S02]  /*6460*/  LEA R156, R76, UR43, 0x3 ;  /* 0x0000002b4c9c7c11 */ /* 0x000fe4000f8e18ff */
[----:B------:R-:W-:Y:S02]  /*6470*/  CS2R R86, SRZ ;  /* 0x0000000000567805 */ /* 0x000fe4000001ff00 */
[----:B------:R-:W-:Y:S02]  /*6480*/  @P1 SEL R3, R0, R3, !P2 ;  /* 0x0000000300031207 */ /* 0x000fe40005000000 */
[----:B------:R-:W-:Y:S02]  /*6490*/  CS2R R84, SRZ ;  /* 0x0000000000547805 */ /* 0x000fe4000001ff00 */
[----:B------:R-:W-:Y:S02]  /*64a0*/  SHF.L.U32 R5, R175, 0x1f, RZ ;  /* 0x0000001faf057819 */ /* 0x000fe400000006ff */
[----:B------:R-:W-:Y:S02]  /*64b0*/  CS2R R90, SRZ ;  /* 0x00000000005a7805 */ /* 0x000fe4000001ff00 */
[----:B------:R-:W-:Y:S02]  /*64c0*/  @P0 LOP3.LUT R3, R3, 0x1, RZ, 0xc0, !PT ;  /* 0x0000000103030812 */ /* 0x000fe400078ec0ff */
[----:B------:R-:W-:Y:S02]  /*64d0*/  CS2R R88, SRZ ;  /* 0x0000000000587805 */ /* 0x000fe4000001ff00 */
[----:B------:R-:W-:Y:S02]  /*64e0*/  PLOP3.LUT P5, PT, PT, PT, PT, 0x8, 0x80 ;  /* 0x000000000080781c */ /* 0x000fe40003fae170 */
[----:B------:R-:W-:Y:S02]  /*64f0*/  CS2R R98, SRZ ;  /* 0x0000000000627805 */ /* 0x000fe4000001ff00 */
[----:B------:R-:W-:Y:S02]  /*6500*/  ISETP.NE.U32.OR P1, PT, R3, 0x1, !P0 ;  /* 0x000000010300780c */ /* 0x000fe40004725470 */
[----:B------:R-:W-:Y:S02]  /*6510*/  CS2R R96, SRZ ;  /* 0x0000000000607805 */ /* 0x000fe4000001ff00 */
[----:B------:R-:W-:Y:S02]  /*6520*/  CS2R R94, SRZ ;  /* 0x00000000005e7805 */ /* 0x000fe4000001ff00 */
[----:B------:R-:W-:Y:S07]  /*6530*/  CS2R R92, SRZ ;  /* 0x00000000005c7805 */ /* 0x000fee000001ff00 */
[----:B------:R-:W-:Y:S04]  /*6540*/  @P1 SHF.L.U32 R2, R173, 0x1f, RZ ;  /* 0x0000001fad021819 */ /* 0x000fe800000006ff */
[----:B------:R-:W1:Y:S01]  /*6550*/  @P1 SYNCS.PHASECHK.TRANS64.TRYWAIT P0, [UR43+0x220], R2 ;  /* 0x00022002ff0015a7 */ /* 0x000e62000800112b */
[----:B------:R2:W4:Y:S01]  /*6560*/  SYNCS.PHASECHK.TRANS64.TRYWAIT P4, [R156+URZ+0x260], R5 ;  /* 0x000260059c0075a7 */ /* 0x00052200080811ff */
[----:B-1----:R-:W-:Y:S01]  /*6570*/  @P1 PLOP3.LUT P5, PT, P0, PT, PT, 0x8, 0x80 ;  /* 0x000000000080181c */ /* 0x002fe200007ae170 */
[----:B------:R-:W-:Y:S01]  /*6580*/  @!UPT UIADD3 URZ, UPT, UPT, URZ, URZ, URZ ;  /* 0x000000fffffff290 */ /* 0x000fe2000fffe0ff */
[----:B--2-4-:R-:W-:Y:S11]  /*6590*/  @!P1 BRA `(.L_x_116) ;  /* 0x0000000000989947 */ /* 0x014ff60003800000 */
[----:B------:R-:W-:Y:S01]  /*65a0*/  ISETP.NE.U32.AND P0, PT, RZ, UR38, PT ;  /* 0x00000026ff007c0c */ /* 0x000fe2000bf05070 */
[----:B------:R-:W-:Y:S01]  /*65b0*/  BSSY B0, `(.L_x_117) ;  /* 0x0000016000007945 */ /* 0x000fe20003800000 */
[----:B------:R-:W-:Y:S02]  /*65c0*/  FSETP.NEU.AND P2, PT, R81, RZ, PT ;  /* 0x000000ff5100720b */ /* 0x000fe40003f4d000 */
[----:B------:R-:W-:Y:S02]  /*65d0*/  CS2R R94, SRZ ;  /* 0x00000000005e7805 */ /* 0x000fe4000001ff00 */
[----:B------:R-:W-:Y:S02]  /*65e0*/  ISETP.NE.AND.EX P0, PT, RZ, UR39, PT, P0 ;  /* 0x00000027ff007c0c */ /* 0x000fe4000bf05300 */
[----:B------:R-:W-:Y:S02]  /*65f0*/  CS2R R92, SRZ ;  /* 0x00000000005c7805 */ /* 0x000fe4000001ff00 */
[----:B------:R-:W-:Y:S02]  /*6600*/  LOP3.LUT P1, RZ, R164, 0xff, RZ, 0xc0, !PT ;  /* 0x000000ffa4ff7812 */ /* 0x000fe4000782c0ff */
[----:B------:R-:W-:Y:S02]  /*6610*/  CS2R R98, SRZ ;  /* 0x0000000000627805 */ /* 0x000fe4000001ff00 */
[----:B------:R-:W-:Y:S02]  /*6620*/  SEL R0, RZ, 0xffffffff, P2 ;  /* 0xffffffffff007807 */ /* 0x000fe40001000000 */
[----:B------:R-:W-:Y:S02]  /*6630*/  CS2R R96, SRZ ;  /* 0x0000000000607805 */ /* 0x000fe4000001ff00 */
[----:B------:R-:W-:Y:S02]  /*6640*/  SEL R3, RZ, 0xffffffff, P0 ;  /* 0xffffffffff037807 */ /* 0x000fe40000000000 */
[----:B------:R-:W-:Y:S02]  /*6650*/  CS2R R90, SRZ ;  /* 0x00000000005a7805 */ /* 0x000fe4000001ff00 */
[----:B------:R-:W-:Y:S02]  /*6660*/  CS2R R88, SRZ ;  /* 0x0000000000587805 */ /* 0x000fe4000001ff00 */
[----:B------:R-:W-:Y:S02]  /*6670*/  CS2R R86, SRZ ;  /* 0x0000000000567805 */ /* 0x000fe4000001ff00 */
[----:B------:R-:W-:Y:S02]  /*6680*/  @P3 SEL R0, R3, R0, !P1 ;  /* 0x0000000003003207 */ /* 0x000fe40004800000 */
[----:B------:R-:W-:Y:S02]  /*6690*/  CS2R R84, SRZ ;  /* 0x0000000000547805 */ /* 0x000fe4000001ff00 */
[----:B------:R-:W-:Y:S04]  /*66a0*/  LOP3.LUT R0, R0, 0x1, RZ, 0xc0, !PT ;  /* 0x0000000100007812 */ /* 0x000fe800078ec0ff */
[----:B------:R-:W-:Y:S01]  /*66b0*/  ISETP.NE.U32.AND P0, PT, R0, 0x1, PT ;  /* 0x000000010000780c */ /* 0x000fe20003f05070 */
[----:B------:R-:W-:Y:S01]  /*66c0*/  @!UPT UIADD3 URZ, UPT, UPT, URZ, URZ, URZ ;  /* 0x000000fffffff290 */ /* 0x000fe2000fffe0ff */
[----:B------:R-:W-:Y:S11]  /*66d0*/  @!P5 BRA `(.L_x_118) ;  /* 0x00000000000cd947 */ /* 0x000ff60003800000 */
[----:B------:R-:W-:Y:S04]  /*66e0*/  SHF.L.U32 R3, R173, 0x1f, RZ ;  /* 0x0000001fad037819 */ /* 0x000fe800000006ff */
[----:B------:R-:W1:Y:S02]  /*66f0*/  SYNCS.PHASECHK.TRANS64.TRYWAIT P1, [UR43+0x220], R3 ;  /* 0x00022003ff0075a7 */ /* 0x000e64000802112b */
[----:B-1----:R-:W-:Y:S05]  /*6700*/  @!P1 BRA `(.L_x_119) ;  /* 0x0000002800309947 */ /* 0x002fea0003800000 */
.L_x_118:
[----:B------:R-:W-:Y:S05]  /*6710*/  BSYNC B0 ;  /* 0x0000000000007941 */ /* 0x000fea0003800000 */
.L_x_117:
[----:B------:R2:W4:Y:S01]  /*6720*/  @P0 LDS.128 R92, [R168+UR43+0x400] ;  /* 0x0004002ba85c0984 */ /* 0x0005220008000c00 */
[----:B------:R-:W-:Y:S01]  /*6730*/  UIADD3 UR4, UPT, UPT, UR43, 0x228, URZ ;  /* 0x000002282b047890 */ /* 0x000fe2000fffe0ff */
[----:B------:R-:W-:Y:S02]  /*6740*/  LOP3.LUT R173, R173, 0x1, RZ, 0x3c, !PT ;  /* 0x00000001adad7812 */ /* 0x000fe400078e3cff */
[----:B------:R2:W1:Y:S01]  /*6750*/  @P0 LDS.128 R96, [R178+0x10] ;  /* 0x00001000b2600984 */ /* 0x0004620000000c00 */
[----:B------:R-:W-:Y:S03]  /*6760*/  UPRMT UR4, UR37, 0x654, UR4 ;  /* 0x0000065425047896 */ /* 0x000fe60008000004 */
[----:B------:R2:W1:Y:S04]  /*6770*/  @P0 LDS.128 R88, [R177+0x20] ;  /* 0x00002000b1580984 */ /* 0x0004680000000c00 */
[----:B------:R2:W1:Y:S01]  /*6780*/  @P0 LDS.128 R84, [R176+0x30] ;  /* 0x00003000b0540984 */ /* 0x0004620000000c00 */
[----:B------:R-:W-:Y:S01]  /*6790*/  @!PT LDS RZ, [RZ] ;  /* 0x00000000fffff984 */ /* 0x000fe20000000800 */
[----:B------:R-:W-:Y:S01]  /*67a0*/  @!PT LDS RZ, [RZ] ;  /* 0x00000000fffff984 */ /* 0x000fe20000000800 */
[----:B------:R-:W-:Y:S01]  /*67b0*/  @!PT LDS RZ, [RZ] ;  /* 0x00000000fffff984 */ /* 0x000fe20000000800 */
[----:B------:R-:W-:Y:S01]  /*67c0*/  @!PT LDS RZ, [RZ] ;  /* 0x00000000fffff984 */ /* 0x000fe20000000800 */
[----:B------:R5:W-:Y:S06]  /*67d0*/  MEMBAR.ALL.CTA ;  /* 0x0000000000007992 */ /* 0x000bec0000008000 */
[----:B-----5:R-:W5:Y:S02]  /*67e0*/  FENCE.VIEW.ASYNC.S ;  /* 0x00000000000073c6 */ /* 0x020f640000000000 */
[----:B-----5:R-:W-:Y:S01]  /*67f0*/  SYNCS.ARRIVE.TRANS64.RED.A1T0 RZ, [UR4], RZ ;  /* 0x000000ffffff79a7 */ /* 0x020fe20008100404 */
.L_x_116:
[----:B------:R-:W-:Y:S05]  /*6800*/  BSYNC B1 ;  /* 0x0000000000017941 */ /* 0x000fea0003800000 */
.L_x_115:
[----:B-1----:R-:W-:Y:S04]  /*6810*/  SHF.R.U32.HI R0, RZ, 0x15, R64 ;  /* 0x00000015ff007819 */ /* 0x002fe80000011640 */
[----:B------:R-:W-:Y:S01]  /*6820*/  LOP3.LUT P0, RZ, R0, 0x3, R169, 0x48, !PT ;  /* 0x0000000300ff7812 */ /* 0x000fe200078048a9 */
[----:B------:R-:W-:Y:S01]  /*6830*/  @!UPT UIADD3 URZ, UPT, UPT, URZ, URZ, URZ ;  /* 0x000000fffffff290 */ /* 0x000fe2000fffe0ff */
[----:B------:R-:W-:Y:S11]  /*6840*/  @P4 BRA `(.L_x_120) ;  /* 0x0000000000084947 */ /* 0x000ff60003800000 */
[----:B------:R-:W1:Y:S02]  /*6850*/  SYNCS.PHASECHK.TRANS64.TRYWAIT P1, [R156+URZ+0x260], R5 ;  /* 0x000260059c0075a7 */ /* 0x000e6400080211ff */
[----:B-1----:R-:W-:Y:S05]  /*6860*/  @!P1 BRA `(.L_x_121) ;  /* 0x0000002400f09947 */ /* 0x002fea0003800000 */
.L_x_120:
[----:B------:R-:W-:Y:S05]  /*6870*/  @!P0 BRA `(.L_x_122) ;  /* 0x0000000000408947 */ /* 0x000fea0003800000 */
[----:B------:R-:W1:Y:S01]  /*6880*/  LDCU.64 UR8, c[0x4][0x70] ;  /* 0x01000e00ff0877ac */ /* 0x000e620008000a00 */
[----:B------:R-:W-:Y:S01]  /*6890*/  MOV R3, 0x0 ;  /* 0x0000000000037802 */ /* 0x000fe20000000f00 */
[----:B------:R-:W-:Y:S02]  /*68a0*/  HFMA2 R12, -RZ, RZ, 0, 5.9604644775390625e-08 ;  /* 0x00000001ff0c7431 */ /* 0x000fe400000001ff */
[----:B------:R-:W-:Y:S02]  /*68b0*/  IMAD.MOV.U32 R8, RZ, RZ, 0x192 ;  /* 0x00000192ff087424 */ /* 0x000fe400078e00ff */
[----:B------:R-:W-:Y:S01]  /*68c0*/  IMAD.MOV.U32 R13, RZ, RZ, RZ ;  /* 0x000000ffff0d7224 */ /* 0x000fe200078e00ff */
[----:B------:R-:W5:Y:S01]  /*68d0*/  LDCU.64 UR6, c[0x4][0x78] ;  /* 0x01000f00ff0677ac */ /* 0x000f620008000a00 */
[----:B------:R-:W2:Y:S01]  /*68e0*/  LDC.64 R2, c[0x4][R3] ;  /* 0x0100000003027b82 */ /* 0x000ea20000000a00 */
[----:B------:R-:W3:Y:S01]  /*68f0*/  LDCU.64 UR4, c[0x4][0x10] ;  /* 0x01000200ff0477ac */ /* 0x000ee20008000a00 */
[----:B-1----:R-:W-:Y:S01]  /*6900*/  MOV R5, UR9 ;  /* 0x0000000900057c02 */ /* 0x002fe20008000f00 */
[----:B------:R-:W-:Y:S01]  /*6910*/  IMAD.U32 R4, RZ, RZ, UR8 ;  /* 0x00000008ff047e24 */ /* 0x000fe2000f8e00ff */
[----:B-----5:R-:W-:Y:S01]  /*6920*/  MOV R7, UR7 ;  /* 0x0000000700077c02 */ /* 0x020fe20008000f00 */
[----:B------:R-:W-:Y:S01]  /*6930*/  IMAD.U32 R6, RZ, RZ, UR6 ;  /* 0x00000006ff067e24 */ /* 0x000fe2000f8e00ff */
[----:B---3--:R-:W-:Y:S01]  /*6940*/  MOV R11, UR5 ;  /* 0x00000005000b7c02 */ /* 0x008fe20008000f00 */
[----:B------:R-:W-:Y:S02]  /*6950*/  IMAD.U32 R10, RZ, RZ, UR4 ;  /* 0x00000004ff0a7e24 */ /* 0x000fe4000f8e00ff */
[----:B------:R-:W-:Y:S07]  /*6960*/  LEPC R20, `(.L_x_122) ;  /* 0x000000001014794e */ /* 0x000fee0000000000 */
[----:B--2-4-:R-:W-:Y:S05]  /*6970*/  CALL.ABS.NOINC R2 ;  /* 0x0000000002007343 */ /* 0x014fea0003c00000 */
.L_x_122:
[----:B------:R-:W-:Y:S01]  /*6980*/  LOP3.LUT P0, RZ, R166, 0x60, RZ, 0xc0, !PT ;  /* 0x00000060a6ff7812 */ /* 0x000fe2000780c0ff */
[----:B------:R-:W-:Y:S05]  /*6990*/  WARPSYNC.ALL ;  /* 0x0000000000007948 */ /* 0x000fea0003800000 */
[----:B------:R-:W-:Y:S01]  /*69a0*/  R2UR UR4, R64 ;  /* 0x00000000400472ca */ /* 0x000fe200000e0000 */
[----:B------:R-:W-:Y:S01]  /*69b0*/  BSSY.RECONVERGENT B0, `(.L_x_123) ;  /* 0x0000121000007945 */ /* 0x000fe20003800200 */
[-C--:B----4-:R-:W-:Y:S02]  /*69c0*/  F2FP.F16.E4M3.UNPACK_B R82, R92.reuse ;  /* 0x0000005cff52723e */ /* 0x090fe400020006ff */
[----:B------:R-:W-:Y:S02]  /*69d0*/  F2FP.F16.E4M3.UNPACK_B R109, R92.H1 ;  /* 0x0000005cff6d723e */ /* 0x000fe400030006ff */
[-C--:B------:R-:W-:Y:S01]  /*69e0*/  F2FP.F16.E4M3.UNPACK_B R107, R93.reuse ;  /* 0x0000005dff6b723e */ /* 0x080fe200020006ff */
[--C-:B------:R-:W-:Y:S01]  /*69f0*/  HADD2.F32 R80, -RZ, R82.reuse.H0_H0 ;  /* 0x20000052ff507230 */ /* 0x100fe20000004100 */
[----:B------:R-:W-:Y:S01]  /*6a00*/  F2FP.F16.E4M3.UNPACK_B R105, R93.H1 ;  /* 0x0000005dff69723e */ /* 0x000fe200030006ff */
[----:B------:R-:W-:Y:S01]  /*6a10*/  HADD2.F32 R82, -RZ, R82.H1_H1 ;  /* 0x30000052ff527230 */ /* 0x000fe20000004100 */
[-C--:B------:R-:W-:Y:S01]  /*6a20*/  F2FP.F16.E4M3.UNPACK_B R130, R84.reuse ;  /* 0x00000054ff82723e */ /* 0x080fe200020006ff */
[--C-:B------:R-:W-:Y:S01]  /*6a30*/  HADD2.F32 R83, -RZ, R109.reuse.H0_H0 ;  /* 0x2000006dff537230 */ /* 0x100fe20000004100 */
[----:B------:R-:W-:Y:S01]  /*6a40*/  F2FP.F16.E4M3.UNPACK_B R132, R84.H1 ;  /* 0x00000054ff84723e */ /* 0x000fe200030006ff */
[----:B------:R-:W3:Y:S01]  /*6a50*/  LDTM.x64 R4, tmem[UR4] ;  /* 0x00000004000479ee */ /* 0x000ee20008340000 */
[----:B------:R-:W-:Y:S01]  /*6a60*/  NOP ;  /* 0x0000000000007918 */ /* 0x000fe20000000000 */
[----:B------:R-:W-:Y:S01]  /*6a70*/  R2UR UR5, R156 ;  /* 0x000000009c0572ca */ /* 0x000fe200000e0000 */
[--C-:B------:R-:W-:Y:S01]  /*6a80*/  HADD2.F32 R129, -RZ, R130.reuse.H0_H0 ;  /* 0x20000082ff817230 */ /* 0x100fe20000004100 */
[----:B------:R-:W-:Y:S01]  /*6a90*/  F2FP.F16.E4M3.UNPACK_B R93, R94 ;  /* 0x0000005eff5d723e */ /* 0x000fe200020006ff */
[----:B------:R-:W-:Y:S01]  /*6aa0*/  HADD2.F32 R130, -RZ, R130.H1_H1 ;  /* 0x30000082ff827230 */ /* 0x000fe20000004100 */
[-C--:B------:R-:W-:Y:S01]  /*6ab0*/  F2FP.F16.E4M3.UNPACK_B R134, R85.reuse ;  /* 0x00000055ff86723e */ /* 0x080fe200020006ff */
[----:B------:R-:W-:Y:S01]  /*6ac0*/  HADD2.F32 R84, -RZ, R109.H1_H1 ;  /* 0x3000006dff547230 */ /* 0x000fe20000004100 */
[----:B------:R-:W-:Y:S01]  /*6ad0*/  F2FP.F16.E4M3.UNPACK_B R136, R85.H1 ;  /* 0x00000055ff88723e */ /* 0x000fe200030006ff */
[--C-:B------:R-:W-:Y:S01]  /*6ae0*/  HADD2.F32 R85, -RZ, R107.reuse.H0_H0 ;  /* 0x2000006bff557230 */ /* 0x100fe20000004100 */
[-C--:B------:R-:W-:Y:S01]  /*6af0*/  F2FP.F16.E4M3.UNPACK_B R138, R86.reuse ;  /* 0x00000056ff8a723e */ /* 0x080fe200020006ff */
[--C-:B------:R-:W-:Y:S01]  /*6b00*/  HADD2.F32 R133, -RZ, R134.reuse.H0_H0 ;  /* 0x20000086ff857230 */ /* 0x100fe20000004100 */
[----:B------:R-:W-:Y:S01]  /*6b10*/  F2FP.F16.E4M3.UNPACK_B R140, R86.H1 ;  /* 0x00000056ff8c723e */ /* 0x000fe200030006ff */
[----:B------:R-:W-:Y:S01]  /*6b20*/  HADD2.F32 R86, -RZ, R107.H1_H1 ;  /* 0x3000006bff567230 */ /* 0x000fe20000004100 */
[----:B------:R-:W-:Y:S01]  /*6b30*/  F2FP.F16.E4M3.UNPACK_B R142, R87 ;  /* 0x00000057ff8e723e */ /* 0x000fe200020006ff */
[----:B------:R-:W-:Y:S01]  /*6b40*/  UIADD3 UR5, UPT, UPT, UR5, 0x280, URZ ;  /* 0x0000028005057890 */ /* 0x000fe2000fffe0ff */
[----:B------:R-:W-:Y:S01]  /*6b50*/  HADD2.F32 R134, -RZ, R134.H1_H1 ;  /* 0x30000086ff867230 */ /* 0x000fe20000004100 */
[----:B------:R-:W-:Y:S01]  /*6b60*/  F2FP.F16.E4M3.UNPACK_B R114, R88 ;  /* 0x00000058ff72723e */ /* 0x000fe200020006ff */
[--C-:B------:R-:W-:Y:S01]  /*6b70*/  HADD2.F32 R137, -RZ, R138.reuse.H0_H0 ;  /* 0x2000008aff897230 */ /* 0x100fe20000004100 */
[----:B------:R-:W-:Y:S01]  /*6b80*/  UPRMT UR5, UR37, 0x654, UR5 ;  /* 0x0000065425057896 */ /* 0x000fe20008000005 */
[----:B------:R-:W-:Y:S01]  /*6b90*/  HADD2.F32 R138, -RZ, R138.H1_H1 ;  /* 0x3000008aff8a7230 */ /* 0x000fe20000004100 */
[-C--:B------:R-:W-:Y:S01]  /*6ba0*/  F2FP.F16.E4M3.UNPACK_B R118, R89.reuse ;  /* 0x00000059ff76723e */ /* 0x080fe200020006ff */
[--C-:B------:R-:W-:Y:S01]  /*6bb0*/  HADD2.F32 R113, -RZ, R114.reuse.H0_H0 ;  /* 0x20000072ff717230 */ /* 0x100fe20000004100 */
[----:B------:R-:W-:Y:S01]  /*6bc0*/  F2FP.F16.E4M3.UNPACK_B R120, R89.H1 ;  /* 0x00000059ff78723e */ /* 0x000fe200030006ff */
[C---:B---3--:R-:W-:Y:S01]  /*6bd0*/  FMUL R4, R78.reuse, R4 ;  /* 0x000000044e047220 */ /* 0x048fe20000400000 */
[C---:B------:R-:W-:Y:S01]  /*6be0*/  FMUL R5, R78.reuse, R5 ;  /* 0x000000054e057220 */ /* 0x040fe20000400000 */
[C---:B------:R-:W-:Y:S01]  /*6bf0*/  FMUL R8, R78.reuse, R8 ;  /* 0x000000084e087220 */ /* 0x040fe20000400000 */
[C---:B------:R-:W-:Y:S01]  /*6c00*/  FMUL R9, R78.reuse, R9 ;  /* 0x000000094e097220 */ /* 0x040fe20000400000 */
[----:B------:R-:W-:Y:S01]  /*6c10*/  SYNCS.ARRIVE.TRANS64.RED.A1T0 RZ, [UR5], RZ ;  /* 0x000000ffffff79a7 */ /* 0x000fe20008100405 */
[C---:B------:R-:W-:Y:S01]  /*6c20*/  FFMA R4, R81.reuse, R80, R4 ;  /* 0x0000005051047223 */ /* 0x040fe20000000004 */
[C---:B------:R-:W-:Y:S01]  /*6c30*/  FFMA R5, R81.reuse, R82, R5 ;  /* 0x0000005251057223 */ /* 0x040fe20000000005 */
[----:B------:R-:W-:Y:S02]  /*6c40*/  HADD2.F32 R89, -RZ, R93.H0_H0 ;  /* 0x2000005dff597230 */ /* 0x000fe40000004100 */
[C---:B------:R-:W-:Y:S01]  /*6c50*/  FMUL R12, R78.reuse, R12 ;  /* 0x0000000c4e0c7220 */ /* 0x040fe20000400000 */
        /* <DEDUP_REMOVED lines=11> */
[----:B------:R-:W-:Y:S02]  /*6d10*/  HADD2.F32 R114, -RZ, R114.H1_H1 ;  /* 0x30000072ff727230 */ /* 0x000fe40000004100 */
[C---:B------:R-:W-:Y:S01]  /*6d20*/  FMUL R32, R78.reuse, R36 ;  /* 0x000000244e207220 */ /* 0x040fe20000400000 */
[C---:B------:R-:W-:Y:S01]  /*6d30*/  FMUL R33, R78.reuse, R37 ;  /* 0x000000254e217220 */ /* 0x040fe20000400000 */
[--C-:B------:R-:W-:Y:S02]  /*6d40*/  HADD2.F32 R117, -RZ, R118.reuse.H0_H0 ;  /* 0x20000076ff757230 */ /* 0x100fe40000004100 */
[C---:B------:R-:W-:Y:S01]  /*6d50*/  FMUL R36, R78.reuse, R40 ;  /* 0x000000284e247220 */ /* 0x040fe20000400000 */
[----:B------:R-:W-:Y:S02]  /*6d60*/  HADD2.F32 R118, -RZ, R118.H1_H1 ;  /* 0x30000076ff767230 */ /* 0x000fe40000004100 */
        /* <DEDUP_REMOVED lines=8> */
[----:B------:R-:W-:Y:S01]  /*6df0*/  F2FP.F16.E4M3.UNPACK_B R92, R94.H1 ;  /* 0x0000005eff5c723e */ /* 0x000fe200030006ff */
[C---:B------:R-:W-:Y:S01]  /*6e00*/  FMUL R53, R78.reuse, R57 ;  /* 0x000000394e357220 */ /* 0x040fe20000400000 */
[C---:B------:R-:W-:Y:S01]  /*6e10*/  FMUL R56, R78.reuse, R60 ;  /* 0x0000003c4e387220 */ /* 0x040fe20000400000 */
[----:B------:R-:W-:Y:S01]  /*6e20*/  F2FP.F16.E4M3.UNPACK_B R141, R87.H1 ;  /* 0x00000057ff8d723e */ /* 0x000fe200030006ff */
[C---:B------:R-:W-:Y:S01]  /*6e30*/  FMUL R57, R78.reuse, R61 ;  /* 0x0000003d4e397220 */ /* 0x040fe20000400000 */
[----:B------:R-:W-:Y:S02]  /*6e40*/  HADD2.F32 R80, -RZ, R142.H1_H1 ;  /* 0x3000008eff507230 */ /* 0x000fe40000004100 */
[C---:B------:R-:W-:Y:S01]  /*6e50*/  FMUL R60, R78.reuse, R64 ;  /* 0x000000404e3c7220 */ /* 0x040fe20000400000 */
[----:B------:R-:W-:Y:S01]  /*6e60*/  F2FP.F16.E4M3.UNPACK_B R116, R88.H1 ;  /* 0x00000058ff74723e */ /* 0x000fe200030006ff */
[C---:B------:R-:W-:Y:S01]  /*6e70*/  FMUL R61, R78.reuse, R65 ;  /* 0x000000414e3d7220 */ /* 0x040fe20000400000 */
[C---:B------:R-:W-:Y:S01]  /*6e80*/  FMUL R6, R78.reuse, R6 ;  /* 0x000000064e067220 */ /* 0x040fe20000400000 */
[----:B------:R-:W-:Y:S01]  /*6e90*/  F2FP.F16.E4M3.UNPACK_B R94, R95 ;  /* 0x0000005fff5e723e */ /* 0x000fe200020006ff */
[C---:B------:R-:W-:Y:S01]  /*6ea0*/  FMUL R7, R78.reuse, R7 ;  /* 0x000000074e077220 */ /* 0x040fe20000400000 */
[--C-:B------:R-:W-:Y:S02]  /*6eb0*/  HADD2.F32 R87, -RZ, R105.reuse.H0_H0 ;  /* 0x20000069ff577230 */ /* 0x100fe40000004100 */
[C---:B------:R-:W-:Y:S01]  /*6ec0*/  FFMA R6, R81.reuse, R83, R6 ;  /* 0x0000005351067223 */ /* 0x040fe20000000006 */
[----:B------:R-:W-:Y:S01]  /*6ed0*/  F2FP.F16.E4M3.UNPACK_B R122, R90 ;  /* 0x0000005aff7a723e */ /* 0x000fe200020006ff */
[C---:B------:R-:W-:Y:S01]  /*6ee0*/  FFMA R7, R81.reuse, R84, R7 ;  /* 0x0000005451077223 */ /* 0x040fe20000000007 */
[C---:B------:R-:W-:Y:S01]  /*6ef0*/  FFMA R8, R81.reuse, R85, R8 ;  /* 0x0000005551087223 */ /* 0x040fe20000000008 */
[----:B------:R-:W-:Y:S01]  /*6f00*/  F2FP.F16.E4M3.UNPACK_B R124, R90.H1 ;  /* 0x0000005aff7c723e */ /* 0x000fe200030006ff */
[----:B------:R-:W-:Y:S02]  /*6f10*/  HADD2.F32 R88, -RZ, R105.H1_H1 ;  /* 0x30000069ff587230 */ /* 0x000fe40000004100 */
[----:B------:R-:W-:Y:S01]  /*6f20*/  FFMA R9, R81, R86, R9 ;  /* 0x0000005651097223 */ /* 0x000fe20000000009 */
[----:B------:R-:W-:Y:S01]  /*6f30*/  F2FP.SATFINITE.E4M3.F32.PACK_AB_MERGE_C R156, R7, R6, RZ ;  /* 0x00000006079c723e */ /* 0x000fe200048070ff */
[----:B------:R-:W-:Y:S02]  /*6f40*/  HADD2.F32 R90, -RZ, R93.H1_H1 ;  /* 0x3000005dff5a7230 */ /* 0x000fe40000004100 */
[C---:B------:R-:W-:Y:S01]  /*6f50*/  FMUL R10, R78.reuse, R10 ;  /* 0x0000000a4e0a7220 */ /* 0x040fe20000400000 */
[--C-:B------:R-:W-:Y:S01]  /*6f60*/  HADD2.F32 R93, -RZ, R94.reuse.H0_H0 ;  /* 0x2000005eff5d7230 */ /* 0x100fe20000004100 */
[----:B------:R-:W-:Y:S01]  /*6f70*/  F2FP.SATFINITE.E4M3.F32.PACK_AB_MERGE_C R156, R5, R4, R156 ;  /* 0x00000004059c723e */ /* 0x000fe2000480709c */
[----:B------:R-:W-:Y:S02]  /*6f80*/  HADD2.F32 R94, -RZ, R94.H1_H1 ;  /* 0x3000005eff5e7230 */ /* 0x000fe40000004100 */
[C---:B------:R-:W-:Y:S01]  /*6f90*/  FFMA R10, R81.reuse, R87, R10 ;  /* 0x00000057510a7223 */ /* 0x040fe2000000000a */
[--C-:B------:R-:W-:Y:S02]  /*6fa0*/  HADD2.F32 R121, -RZ, R122.reuse.H0_H0 ;  /* 0x2000007aff797230 */ /* 0x100fe40000004100 */
[C---:B------:R-:W-:Y:S01]  /*6fb0*/  FMUL R11, R78.reuse, R11 ;  /* 0x0000000b4e0b7220 */ /* 0x040fe20000400000 */
[----:B------:R-:W-:Y:S01]  /*6fc0*/  F2FP.F16.E4M3.UNPACK_B R126, R91 ;  /* 0x0000005bff7e723e */ /* 0x000fe200020006ff */
[----:B------:R-:W-:Y:S01]  /*6fd0*/  HADD2.F32 R122, -RZ, R122.H1_H1 ;  /* 0x3000007aff7a7230 */ /* 0x000fe20000004100 */
[----:B------:R-:W-:Y:S01]  /*6fe0*/  F2FP.F16.E4M3.UNPACK_B R103, R95.H1 ;  /* 0x0000005fff67723e */ /* 0x000fe200030006ff */
[C---:B------:R-:W-:Y:S01]  /*6ff0*/  FFMA R11, R81.reuse, R88, R11 ;  /* 0x00000058510b7223 */ /* 0x040fe2000000000b */
[----:B------:R-:W-:Y:S01]  /*7000*/  F2FP.F16.E4M3.UNPACK_B R128, R91.H1 ;  /* 0x0000005bff80723e */ /* 0x000fe200030006ff */
[----:B------:R-:W-:Y:S02]  /*7010*/  HADD2.F32 R91, -RZ, R92.H0_H0 ;  /* 0x2000005cff5b7230 */ /* 0x000fe40000004100 */
[C---:B------:R-:W-:Y:S01]  /*7020*/  FFMA R12, R81.reuse, R89, R12 ;  /* 0x00000059510c7223 */ /* 0x040fe2000000000c */
[----:B------:R-:W-:Y:S01]  /*7030*/  FFMA R13, R81, R90, R13 ;  /* 0x0000005a510d7223 */ /* 0x000fe2000000000d */
[----:B------:R-:W-:Y:S01]  /*7040*/  F2FP.SATFINITE.E4M3.F32.PACK_AB_MERGE_C R157, R11, R10, RZ ;  /* 0x0000000a0b9d723e */ /* 0x000fe200048070ff */
[--C-:B------:R-:W-:Y:S01]  /*7050*/  HADD2.F32 R125, -RZ, R126.reuse.H0_H0 ;  /* 0x2000007eff7d7230 */ /* 0x100fe20000004100 */
[----:B------:R-:W-:Y:S01]  /*7060*/  F2FP.F16.E4M3.UNPACK_B R101, R96 ;  /* 0x00000060ff65723e */ /* 0x000fe200020006ff */
[----:B------:R-:W-:Y:S01]  /*7070*/  HADD2.F32 R126, -RZ, R126.H1_H1 ;  /* 0x3000007eff7e7230 */ /* 0x000fe20000004100 */
[----:B------:R-:W-:Y:S01]  /*7080*/  F2FP.SATFINITE.E4M3.F32.PACK_AB_MERGE_C R157, R9, R8, R157 ;  /* 0x00000008099d723e */ /* 0x000fe2000480709d */
[----:B------:R-:W-:Y:S02]  /*7090*/  HADD2.F32 R83, -RZ, R142.H0_H0 ;  /* 0x2000008eff537230 */ /* 0x000fe40000004100 */
[C---:B------:R-:W-:Y:S01]  /*70a0*/  FMUL R14, R78.reuse, R14 ;  /* 0x0000000e4e0e7220 */ /* 0x040fe20000400000 */
[----:B------:R-:W-:Y:S02]  /*70b0*/  HADD2.F32 R92, -RZ, R92.H1_H1 ;  /* 0x3000005cff5c7230 */ /* 0x000fe40000004100 */
[C---:B------:R-:W-:Y:S01]  /*70c0*/  FMUL R15, R78.reuse, R15 ;  /* 0x0000000f4e0f7220 */ /* 0x040fe20000400000 */
[----:B------:R-:W-:Y:S01]  /*70d0*/  F2FP.F16.E4M3.UNPACK_B R100, R96.H1 ;  /* 0x00000060ff64723e */ /* 0x000fe200030006ff */
[--C-:B------:R-:W-:Y:S02]  /*70e0*/  HADD2.F32 R95, -RZ, R103.reuse.H0_H0 ;  /* 0x20000067ff5f7230 */ /* 0x100fe40000004100 */
[C---:B------:R-:W-:Y:S01]  /*70f0*/  FFMA R14, R81.reuse, R91, R14 ;  /* 0x0000005b510e7223 */ /* 0x040fe2000000000e */
[C---:B------:R-:W-:Y:S01]  /*7100*/  FFMA R15, R81.reuse, R92, R15 ;  /* 0x0000005c510f7223 */ /* 0x040fe2000000000f */
[C---:B------:R-:W-:Y:S01]  /*7110*/  FFMA R16, R81.reuse, R93, R16 ;  /* 0x0000005d51107223 */ /* 0x040fe20000000010 */
[----:B------:R-:W-:Y:S01]  /*7120*/  FFMA R17, R81, R94, R17 ;  /* 0x0000005e51117223 */ /* 0x000fe20000000011 */
[-C--:B------:R-:W-:Y:S01]  /*7130*/  F2FP.F16.E4M3.UNPACK_B R102, R97.reuse ;  /* 0x00000061ff66723e */ /* 0x080fe200020006ff */
[----:B------:R-:W-:Y:S01]  /*7140*/  HADD2.F32 R96, -RZ, R103.H1_H1 ;  /* 0x30000067ff607230 */ /* 0x000fe20000004100 */
[----:B------:R-:W-:Y:S01]  /*7150*/  F2FP.SATFINITE.E4M3.F32.PACK_AB_MERGE_C R158, R15, R14, RZ ;  /* 0x0000000e0f9e723e */ /* 0x000fe200048070ff */
[C---:B------:R-:W-:Y:S01]  /*7160*/  FMUL R18, R78.reuse, R18 ;  /* 0x000000124e127220 */ /* 0x040fe20000400000 */
[----:B------:R-:W-:Y:S01]  /*7170*/  F2FP.F16.E4M3.UNPACK_B R104, R97.H1 ;  /* 0x00000061ff68723e */ /* 0x000fe200030006ff */
[--C-:B------:R-:W-:Y:S01]  /*7180*/  HADD2.F32 R97, -RZ, R101.reuse.H0_H0 ;  /* 0x20000065ff617230 */ /* 0x100fe20000004100 */
[----:B------:R-:W-:Y:S01]  /*7190*/  F2FP.SATFINITE.E4M3.F32.PACK_AB_MERGE_C R158, R13, R12, R158 ;  /* 0x0000000c0d9e723e */ /* 0x000fe2000480709e */
[C---:B------:R-:W-:Y:S01]  /*71a0*/  FFMA R18, R81.reuse, R95, R18 ;  /* 0x0000005f51127223 */ /* 0x040fe20000000012 */
[----:B------:R-:W-:Y:S01]  /*71b0*/  F2FP.F16.E4M3.UNPACK_B R110, R99 ;  /* 0x00000063ff6e723e */ /* 0x000fe200020006ff */
[C---:B------:R-:W-:Y:S01]  /*71c0*/  FMUL R19, R78.reuse, R19 ;  /* 0x000000134e137220 */ /* 0x040fe20000400000 */
[----:B------:R-:W-:Y:S01]  /*71d0*/  F2FP.F16.E4M3.UNPACK_B R112, R99.H1 ;  /* 0x00000063ff70723e */ /* 0x000fe200030006ff */
[----:B------:R-:W-:Y:S01]  /*71e0*/  HADD2.F32 R99, -RZ, R101.H1_H1 ;  /* 0x30000065ff637230 */ /* 0x000fe20000004100 */
[-C--:B------:R-:W-:Y:S01]  /*71f0*/  F2FP.F16.E4M3.UNPACK_B R106, R98.reuse ;  /* 0x00000062ff6a723e */ /* 0x080fe200020006ff */
[----:B------:R-:W-:Y:S01]  /*7200*/  HADD2.F32 R101, -RZ, R102.H0_H0 ;  /* 0x20000066ff657230 */ /* 0x000fe20000004100 */
[----:B------:R-:W-:Y:S01]  /*7210*/  F2FP.F16.E4M3.UNPACK_B R108, R98.H1 ;  /* 0x00000062ff6c723e */ /* 0x000fe200030006ff */
[----:B------:R-:W-:Y:S02]  /*7220*/  HADD2.F32 R98, -RZ, R100.H0_H0 ;  /* 0x20000064ff627230 */ /* 0x000fe40000004100 */
[C---:B------:R-:W-:Y:S01]  /*7230*/  FFMA R19, R81.reuse, R96, R19 ;  /* 0x0000006051137223 */ /* 0x040fe20000000013 */
[C---:B------:R-:W-:Y:S01]  /*7240*/  FFMA R0, R81.reuse, R97, R0 ;  /* 0x0000006151007223 */ /* 0x040fe20000000000 */
[----:B------:R-:W-:Y:S01]  /*7250*/  FFMA R2, R81, R99, R2 ;  /* 0x0000006351027223 */ /* 0x000fe20000000002 */
[----:B------:R-:W-:Y:S02]  /*7260*/  HADD2.F32 R102, -RZ, R102.H1_H1 ;  /* 0x30000066ff667230 */ /* 0x000fe40000004100 */
[C---:B------:R-:W-:Y:S01]  /*7270*/  FMUL R3, R78.reuse, R22 ;  /* 0x000000164e037220 */ /* 0x040fe20000400000 */
[----:B------:R-:W-:Y:S01]  /*7280*/  HADD2.F32 R100, -RZ, R100.H1_H1 ;  /* 0x30000064ff647230 */ /* 0x000fe20000004100 */
[----:B------:R-:W-:Y:S01]  /*7290*/  F2FP.SATFINITE.E4M3.F32.PACK_AB_MERGE_C R159, R19, R18, RZ ;  /* 0x00000012139f723e */ /* 0x000fe200048070ff */
[--C-:B------:R-:W-:Y:S02]  /*72a0*/  HADD2.F32 R105, -RZ, R106.reuse.H0_H0 ;  /* 0x2000006aff697230 */ /* 0x100fe40000004100 */
[----:B------:R-:W-:Y:S01]  /*72b0*/  FFMA R3, R81, R98, R3 ;  /* 0x0000006251037223 */ /* 0x000fe20000000003 */
[----:B------:R-:W-:Y:S01]  /*72c0*/  HADD2.F32 R106, -RZ, R106.H1_H1 ;  /* 0x3000006aff6a7230 */ /* 0x000fe20000004100 */
[----:B------:R-:W-:Y:S01]  /*72d0*/  F2FP.SATFINITE.E4M3.F32.PACK_AB_MERGE_C R159, R17, R16, R159 ;  /* 0x00000010119f723e */ /* 0x000fe2000480709f */
[----:B------:R-:W-:Y:S02]  /*72e0*/  HADD2.F32 R109, -RZ, R110.H0_H0 ;  /* 0x2000006eff6d7230 */ /* 0x000fe40000004100 */
[C---:B------:R-:W-:Y:S01]  /*72f0*/  FMUL R23, R78.reuse, R23 ;  /* 0x000000174e177220 */ /* 0x040fe20000400000 */
[--C-:B------:R-:W-:Y:S02]  /*7300*/  HADD2.F32 R103, -RZ, R104.reuse.H0_H0 ;  /* 0x20000068ff677230 */ /* 0x100fe40000004100 */
[C---:B------:R-:W-:Y:S01]  /*7310*/  FMUL R22, R78.reuse, R26 ;  /* 0x0000001a4e167220 */ /* 0x040fe20000400000 */
[----:B------:R-:W-:Y:S01]  /*7320*/  HADD2.F32 R104, -RZ, R104.H1_H1 ;  /* 0x30000068ff687230 */ /* 0x000fe20000004100 */
[----:B------:R1:W-:Y:S01]  /*7330*/  STS.128 [R168+UR43+0x2400], R156 ;  /* 0x0024009ca8007988 */ /* 0x0003e20008000c2b */
[C---:B------:R-:W-:Y:S01]  /*7340*/  FFMA R23, R81.reuse, R100, R23 ;  /* 0x0000006451177223 */ /* 0x040fe20000000017 */
[C---:B------:R-:W-:Y:S01]  /*7350*/  FFMA R20, R81.reuse, R101, R20 ;  /* 0x0000006551147223 */ /* 0x040fe20000000014 */
[C---:B------:R-:W-:Y:S01]  /*7360*/  FFMA R21, R81.reuse, R102, R21 ;  /* 0x0000006651157223 */ /* 0x040fe20000000015 */
[----:B------:R-:W-:Y:S01]  /*7370*/  FFMA R22, R81, R103, R22 ;  /* 0x0000006751167223 */ /* 0x000fe20000000016 */
[----:B------:R-:W-:Y:S01]  /*7380*/  HADD2.F32 R110, -RZ, R110.H1_H1 ;  /* 0x3000006eff6e7230 */ /* 0x000fe20000004100 */
[----:B------:R-:W-:Y:S01]  /*7390*/  F2FP.SATFINITE.E4M3.F32.PACK_AB_MERGE_C R161, R23, R3, RZ ;  /* 0x0000000317a1723e */ /* 0x000fe200048070ff */
[C---:B------:R-:W-:Y:S01]  /*73a0*/  FMUL R27, R78.reuse, R27 ;  /* 0x0000001b4e1b7220 */ /* 0x040fe20000400000 */
[--C-:B------:R-:W-:Y:S02]  /*73b0*/  HADD2.F32 R107, -RZ, R108.reuse.H0_H0 ;  /* 0x2000006cff6b7230 */ /* 0x100fe40000004100 */
[----:B------:R-:W-:Y:S01]  /*73c0*/  FMUL R26, R78, R30 ;  /* 0x0000001e4e1a7220 */ /* 0x000fe20000400000 */
[----:B------:R-:W-:Y:S01]  /*73d0*/  HADD2.F32 R108, -RZ, R108.H1_H1 ;  /* 0x3000006cff6c7230 */ /* 0x000fe20000004100 */
[----:B------:R-:W-:Y:S01]  /*73e0*/  F2FP.SATFINITE.E4M3.F32.PACK_AB_MERGE_C R160, R2, R0, R161 ;  /* 0x0000000002a0723e */ /* 0x000fe200048070a1 */
[C---:B------:R-:W-:Y:S01]  /*73f0*/  FFMA R27, R81.reuse, R104, R27 ;  /* 0x00000068511b7223 */ /* 0x040fe2000000001b */
[C---:B------:R-:W-:Y:S01]  /*7400*/  FFMA R24, R81.reuse, R105, R24 ;  /* 0x0000006951187223 */ /* 0x040fe20000000018 */
[C---:B------:R-:W-:Y:S01]  /*7410*/  FFMA R25, R81.reuse, R106, R25 ;  /* 0x0000006a51197223 */ /* 0x040fe20000000019 */
[----:B------:R-:W-:Y:S01]  /*7420*/  FFMA R26, R81, R107, R26 ;  /* 0x0000006b511a7223 */ /* 0x000fe2000000001a */
[C---:B------:R-:W-:Y:S01]  /*7430*/  FMUL R31, R78.reuse, R31 ;  /* 0x0000001f4e1f7220 */ /* 0x040fe20000400000 */
[--C-:B------:R-:W-:Y:S01]  /*7440*/  HADD2.F32 R111, -RZ, R112.reuse.H0_H0 ;  /* 0x20000070ff6f7230 */ /* 0x100fe20000004100 */
[----:B------:R-:W-:Y:S01]  /*7450*/  F2FP.SATFINITE.E4M3.F32.PACK_AB_MERGE_C R162, R27, R22, RZ ;  /* 0x000000161ba2723e */ /* 0x000fe200048070ff */
[----:B------:R-:W-:Y:S02]  /*7460*/  HADD2.F32 R112, -RZ, R112.H1_H1 ;  /* 0x30000070ff707230 */ /* 0x000fe40000004100 */
[C---:B------:R-:W-:Y:S01]  /*7470*/  FFMA R31, R81.reuse, R108, R31 ;  /* 0x0000006c511f7223 */ /* 0x040fe2000000001f */
[----:B------:R-:W-:Y:S01]  /*7480*/  FFMA R28, R81, R109, R28 ;  /* 0x0000006d511c7223 */ /* 0x000fe2000000001c */
[----:B------:R-:W-:Y:S01]  /*7490*/  F2FP.SATFINITE.E4M3.F32.PACK_AB_MERGE_C R161, R21, R20, R162 ;  /* 0x0000001415a1723e */ /* 0x000fe200048070a2 */
[----:B------:R-:W-:Y:S01]  /*74a0*/  FFMA R29, R81, R110, R29 ;  /* 0x0000006e511d7223 */ /* 0x000fe2000000001d */
[C---:B------:R-:W-:Y:S01]  /*74b0*/  FMUL R30, R78.reuse, R34 ;  /* 0x000000224e1e7220 */ /* 0x040fe20000400000 */
[----:B------:R-:W-:Y:S01]  /*74c0*/  F2FP.SATFINITE.E4M3.F32.PACK_AB_MERGE_C R163, R31, R26, RZ ;  /* 0x0000001a1fa3723e */ /* 0x000fe200048070ff */
[C---:B------:R-:W-:Y:S01]  /*74d0*/  FMUL R35, R78.reuse, R35 ;  /* 0x000000234e237220 */ /* 0x040fe20000400000 */
[--C-:B------:R-:W-:Y:S02]  /*74e0*/  HADD2.F32 R115, -RZ, R116.reuse.H0_H0 ;  /* 0x20000074ff737230 */ /* 0x100fe40000004100 */
[----:B------:R-:W-:Y:S01]  /*74f0*/  FFMA R30, R81, R111, R30 ;  /* 0x0000006f511e7223 */ /* 0x000fe2000000001e */
[----:B------:R-:W-:Y:S01]  /*7500*/  F2FP.SATFINITE.E4M3.F32.PACK_AB_MERGE_C R162, R25, R24, R163 ;  /* 0x0000001819a2723e */ /* 0x000fe200048070a3 */
[C---:B------:R-:W-:Y:S01]  /*7510*/  FFMA R35, R81.reuse, R112, R35 ;  /* 0x0000007051237223 */ /* 0x040fe20000000023 */
[C---:B------:R-:W-:Y:S01]  /*7520*/  FFMA R32, R81.reuse, R113, R32 ;  /* 0x0000007151207223 */ /* 0x040fe20000000020 */
[----:B------:R-:W-:Y:S01]  /*7530*/  FFMA R33, R81, R114, R33 ;  /* 0x0000007251217223 */ /* 0x000fe20000000021 */
[----:B------:R-:W-:Y:S02]  /*7540*/  HADD2.F32 R116, -RZ, R116.H1_H1 ;  /* 0x30000074ff747230 */ /* 0x000fe40000004100 */
        /* <DEDUP_REMOVED lines=9> */
[----:B------:R-:W-:Y:S01]  /*75e0*/  HADD2.F32 R120, -RZ, R120.H1_H1 ;  /* 0x30000078ff787230 */ /* 0x000fe20000004100 */
[----:B------:R1:W-:Y:S01]  /*75f0*/  STS.128 [R178+0x2010], R160 ;  /* 0x002010a0b2007388 */ /* 0x0003e20000000c00 */
[----:B------:R-:W-:Y:S01]  /*7600*/  F2FP.SATFINITE.E4M3.F32.PACK_AB_MERGE_C R184, R39, R34, RZ ;  /* 0x0000002227b8723e */ /* 0x000fe200048070ff */
[C---:B------:R-:W-:Y:S01]  /*7610*/  FMUL R38, R78.reuse, R42 ;  /* 0x0000002a4e267220 */ /* 0x040fe20000400000 */
[C---:B------:R-:W-:Y:S01]  /*7620*/  FMUL R43, R78.reuse, R43 ;  /* 0x0000002b4e2b7220 */ /* 0x040fe20000400000 */
[--C-:B------:R-:W-:Y:S01]  /*7630*/  HADD2.F32 R123, -RZ, R124.reuse.H0_H0 ;  /* 0x2000007cff7b7230 */ /* 0x100fe20000004100 */
[----:B------:R-:W-:Y:S01]  /*7640*/  F2FP.SATFINITE.E4M3.F32.PACK_AB_MERGE_C R184, R33, R32, R184 ;  /* 0x0000002021b8723e */ /* 0x000fe200048070b8 */
[C---:B------:R-:W-:Y:S01]  /*7650*/  FFMA R38, R81.reuse, R119, R38 ;  /* 0x0000007751267223 */ /* 0x040fe20000000026 */
        /* <DEDUP_REMOVED lines=12> */
[C---:B------:R-:W-:Y:S01]  /*7720*/  FFMA R45, R81.reuse, R126, R45 ;  /* 0x0000007e512d7223 */ /* 0x040fe2000000002d */
[----:B------:R-:W-:Y:S02]  /*7730*/  HADD2.F32 R128, -RZ, R128.H1_H1 ;  /* 0x30000080ff807230 */ /* 0x000fe40000004100 */
[C---:B------:R-:W-:Y:S01]  /*7740*/  FMUL R46, R78.reuse, R50 ;  /* 0x000000324e2e7220 */ /* 0x040fe20000400000 */
[C---:B------:R-:W-:Y:S01]  /*7750*/  FMUL R51, R78.reuse, R51 ;  /* 0x000000334e337220 */ /* 0x040fe20000400000 */
[--C-:B------:R-:W-:Y:S02]  /*7760*/  HADD2.F32 R131, -RZ, R132.reuse.H0_H0 ;  /* 0x20000084ff837230 */ /* 0x100fe40000004100 */
[C---:B------:R-:W-:Y:S01]  /*7770*/  FMUL R50, R78.reuse, R54 ;  /* 0x000000364e327220 */ /* 0x040fe20000400000 */
[C---:B------:R-:W-:Y:S01]  /*7780*/  FFMA R46, R81.reuse, R127, R46 ;  /* 0x0000007f512e7223 */ /* 0x040fe2000000002e */
[----:B------:R-:W-:Y:S02]  /*7790*/  HADD2.F32 R132, -RZ, R132.H1_H1 ;  /* 0x30000084ff847230 */ /* 0x000fe40000004100 */
[C---:B------:R-:W-:Y:S01]  /*77a0*/  FFMA R51, R81.reuse, R128, R51 ;  /* 0x0000008051337223 */ /* 0x040fe20000000033 */
[C---:B------:R-:W-:Y:S01]  /*77b0*/  FMUL R55, R78.reuse, R55 ;  /* 0x000000374e377220 */ /* 0x040fe20000400000 */
[C---:B------:R-:W-:Y:S01]  /*77c0*/  FFMA R48, R81.reuse, R129, R48 ;  /* 0x0000008151307223 */ /* 0x040fe20000000030 */
[C---:B------:R-:W-:Y:S01]  /*77d0*/  FFMA R49, R81.reuse, R130, R49 ;  /* 0x0000008251317223 */ /* 0x040fe20000000031 */
[--C-:B------:R-:W-:Y:S02]  /*77e0*/  HADD2.F32 R135, -RZ, R136.reuse.H0_H0 ;  /* 0x20000088ff877230 */ /* 0x100fe40000004100 */
[C---:B------:R-:W-:Y:S01]  /*77f0*/  FFMA R50, R81.reuse, R131, R50 ;  /* 0x0000008351327223 */ /* 0x040fe20000000032 */
[----:B------:R-:W-:Y:S02]  /*7800*/  HADD2.F32 R136, -RZ, R136.H1_H1 ;  /* 0x30000088ff887230 */ /* 0x000fe40000004100 */
[C---:B------:R-:W-:Y:S01]  /*7810*/  FMUL R54, R78.reuse, R58 ;  /* 0x0000003a4e367220 */ /* 0x040fe20000400000 */
        /* <DEDUP_REMOVED lines=16> */
[----:B------:R-:W-:Y:S01]  /*7920*/  FFMA R63, R81, R140, R63 ;  /* 0x0000008c513f7223 */ /* 0x000fe2000000003f */
[----:B------:R-:W-:Y:S01]  /*7930*/  FMUL R67, R78, R67 ;  /* 0x000000434e437220 */ /* 0x000fe20000400000 */
[----:B------:R-:W-:Y:S01]  /*7940*/  F2FP.SATFINITE.E4M3.F32.PACK_AB_MERGE_C R186, R47, R42, RZ ;  /* 0x0000002a2fba723e */ /* 0x000fe200048070ff */
[----:B------:R-:W-:Y:S01]  /*7950*/  FFMA R60, R81, R83, R60 ;  /* 0x00000053513c7223 */ /* 0x000fe2000000003c */
[----:B------:R-:W-:Y:S01]  /*7960*/  F2FP.SATFINITE.E4M3.F32.PACK_AB_MERGE_C R187, R51, R46, RZ ;  /* 0x0000002e33bb723e */ /* 0x000fe200048070ff */
[C---:B------:R-:W-:Y:S01]  /*7970*/  FFMA R61, R81.reuse, R80, R61 ;  /* 0x00000050513d7223 */ /* 0x040fe2000000003d */
[C---:B------:R-:W-:Y:S01]  /*7980*/  FFMA R62, R81.reuse, R85, R62 ;  /* 0x00000055513e7223 */ /* 0x040fe2000000003e */
[----:B------:R-:W-:Y:S01]  /*7990*/  FFMA R67, R81, R82, R67 ;  /* 0x0000005251437223 */ /* 0x000fe20000000043 */
[----:B------:R-:W-:Y:S02]  /*79a0*/  F2FP.SATFINITE.E4M3.F32.PACK_AB_MERGE_C R186, R41, R40, R186 ;  /* 0x0000002829ba723e */ /* 0x000fe400048070ba */
[----:B------:R-:W-:Y:S02]  /*79b0*/  F2FP.SATFINITE.E4M3.F32.PACK_AB_MERGE_C R187, R45, R44, R187 ;  /* 0x0000002c2dbb723e */ /* 0x000fe400048070bb */
[----:B------:R-:W-:Y:S02]  /*79c0*/  F2FP.SATFINITE.E4M3.F32.PACK_AB_MERGE_C R188, R55, R50, RZ ;  /* 0x0000003237bc723e */ /* 0x000fe400048070ff */
[----:B------:R-:W-:Y:S01]  /*79d0*/  F2FP.SATFINITE.E4M3.F32.PACK_AB_MERGE_C R189, R59, R54, RZ ;  /* 0x000000363bbd723e */ /* 0x000fe200048070ff */
[----:B------:R1:W-:Y:S01]  /*79e0*/  STS.128 [R177+0x2020], R184 ;  /* 0x002020b8b1007388 */ /* 0x0003e20000000c00 */
[----:B------:R-:W-:Y:S02]  /*79f0*/  F2FP.SATFINITE.E4M3.F32.PACK_AB_MERGE_C R190, R63, R58, RZ ;  /* 0x0000003a3fbe723e */ /* 0x000fe400048070ff */
[----:B------:R-:W-:Y:S02]  /*7a00*/  F2FP.SATFINITE.E4M3.F32.PACK_AB_MERGE_C R182, R67, R62, RZ ;  /* 0x0000003e43b6723e */ /* 0x000fe400048070ff */
[----:B------:R-:W-:Y:S02]  /*7a10*/  F2FP.SATFINITE.E4M3.F32.PACK_AB_MERGE_C R188, R49, R48, R188 ;  /* 0x0000003031bc723e */ /* 0x000fe400048070bc */
[----:B------:R-:W-:Y:S02]  /*7a20*/  F2FP.SATFINITE.E4M3.F32.PACK_AB_MERGE_C R189, R53, R52, R189 ;  /* 0x0000003435bd723e */ /* 0x000fe400048070bd */
[----:B------:R-:W-:Y:S02]  /*7a30*/  F2FP.SATFINITE.E4M3.F32.PACK_AB_MERGE_C R190, R57, R56, R190 ;  /* 0x0000003839be723e */ /* 0x000fe400048070be */
[----:B------:R-:W-:Y:S02]  /*7a40*/  F2FP.SATFINITE.E4M3.F32.PACK_AB_MERGE_C R191, R61, R60, R182 ;  /* 0x0000003c3dbf723e */ /* 0x000fe400048070b6 */
[----:B------:R-:W-:Y:S03]  /*7a50*/  IADD3 R76, PT, PT, R76, 0x1, RZ ;  /* 0x000000014c4c7810 */ /* 0x000fe60007ffe0ff */
[----:B------:R1:W-:Y:S01]  /*7a60*/  STS.128 [R176+0x2030], R188 ;  /* 0x002030bcb0007388 */ /* 0x0003e20000000c00 */
[----:B------:R-:W-:Y:S01]  /*7a70*/  @!PT LDS RZ, [RZ] ;  /* 0x00000000fffff984 */ /* 0x000fe20000000800 */
[----:B------:R-:W-:Y:S01]  /*7a80*/  @!PT LDS RZ, [RZ] ;  /* 0x00000000fffff984 */ /* 0x000fe20000000800 */
[----:B------:R-:W-:Y:S01]  /*7a90*/  @!PT LDS RZ, [RZ] ;  /* 0x00000000fffff984 */ /* 0x000fe20000000800 */
[----:B------:R-:W-:Y:S01]  /*7aa0*/  @!PT LDS RZ, [RZ] ;  /* 0x00000000fffff984 */ /* 0x000fe20000000800 */
[----:B------:R3:W-:Y:S07]  /*7ab0*/  MEMBAR.ALL.CTA ;  /* 0x0000000000007992 */ /* 0x0007ee0000008000 */
[----:B---3--:R-:W3:Y:S02]  /*7ac0*/  FENCE.VIEW.ASYNC.S ;  /* 0x00000000000073c6 */ /* 0x008ee40000000000 */
[----:B---3--:R-:W-:Y:S06]  /*7ad0*/  BAR.SYNC.DEFER_BLOCKING 0x1, 0x80 ;  /* 0x0042000000007b1d */ /* 0x008fec0000010000 */
[----:B------:R-:W-:Y:S05]  /*7ae0*/  @P0 BRA `(.L_x_124) ;  /* 0x0000000000340947 */ /* 0x000fea0003800000 */
[----:B------:R-:W-:Y:S01]  /*7af0*/  UIADD3 UR12, UPT, UPT, UR43, 0x2400, URZ ;  /* 0x000024002b0c7890 */ /* 0x000fe2000fffe0ff */
[----:B------:R-:W-:Y:S01]  /*7b00*/  R2UR UR9, R155 ;  /* 0x000000009b0972ca */ /* 0x000fe200000e0000 */
[----:B------:R-:W-:Y:S01]  /*7b10*/  UIADD3 UR10, UP0, UPT, UR46, 0x680, URZ ;  /* 0x000006802e0a7890 */ /* 0x000fe2000ff1e0ff */
[----:B------:R-:W-:Y:S01]  /*7b20*/  R2UR UR8, R165 ;  /* 0x00000000a50872ca */ /* 0x000fe200000e0000 */
[----:B------:R-:W-:Y:S02]  /*7b30*/  UMOV UR7, UR36 ;  /* 0x0000002400077c82 */ /* 0x000fe40008000000 */
[----:B------:R-:W-:Y:S01]  /*7b40*/  IMAD.U32 R179, RZ, RZ, UR12 ;  /* 0x0000000cffb37e24 */ /* 0x000fe2000f8e00ff */
[----:B------:R-:W-:Y:S04]  /*7b50*/  UIADD3.X UR11, UPT, UPT, URZ, UR47, URZ, UP0, !UPT ;  /* 0x0000002fff0b7290 */ /* 0x000fe800087fe4ff */
[----:B------:R-:W-:Y:S03]  /*7b60*/  R2UR UR4, R179 ;  /* 0x00000000b30472ca */ /* 0x000fe600000e0000 */
[----:B------:R-:W-:Y:S02]  /*7b70*/  USHF.L.U32 UR5, UR9, 0x6, URZ ;  /* 0x0000000609057899 */ /* 0x000fe400080006ff */
[----:B------:R-:W-:Y:S09]  /*7b80*/  USHF.L.U32 UR6, UR8, 0x7, URZ ;  /* 0x0000000708067899 */ /* 0x000ff200080006ff */
[----:B------:R3:W-:Y:S01]  /*7b90*/  UTMASTG.3D [UR4], [UR10] ;  /* 0x000000040a0073b5 */ /* 0x0007e20008010000 */
[----:B------:R0:W-:Y:S01]  /*7ba0*/  UTMACMDFLUSH ;  /* 0x00000000000079b7 */ /* 0x0001e20000000000 */
[----:B---3--:R-:W-:Y:S04]  /*7bb0*/  DEPBAR.LE SB0, 0x0 ;  /* 0x000080000000791a */ /* 0x008fe80000000000 */
.L_x_124:
[----:B------:R-:W-:Y:S05]  /*7bc0*/  BSYNC.RECONVERGENT B0 ;  /* 0x0000000000007941 */ /* 0x000fea0003800200 */
.L_x_123:
[----:B------:R-:W-:Y:S01]  /*7bd0*/  BAR.SYNC.DEFER_BLOCKING 0x1, 0x80 ;  /* 0x0042000000007b1d */ /* 0x000fe20000010000 */
[----:B------:R-:W-:Y:S01]  /*7be0*/  ISETP.NE.AND P2, PT, R180, RZ, PT ;  /* 0x000000ffb400720c */ /* 0x000fe20003f45270 */
[----:B------:R-:W-:Y:S01]  /*7bf0*/  IMAD.IADD R155, R75, 0x1, R143 ;  /* 0x000000014b9b7824 */ /* 0x000fe200078e028f */
[----:B------:R-:W-:Y:S01]  /*7c00*/  ISETP.NE.AND P0, PT, R181, 0x2, PT ;  /* 0x00000002b500780c */ /* 0x000fe20003f05270 */
[----:B------:R-:W-:Y:S01]  /*7c10*/  IMAD.IADD R165, R77, 0x1, R154 ;  /* 0x000000014da57824 */ /* 0x000fe200078e029a */
[----:B------:R-:W-:Y:S02]  /*7c20*/  ISETP.NE.AND P1, PT, R76, 0x4, PT ;  /* 0x000000044c00780c */ /* 0x000fe40003f25270 */
[----:B------:R-:W-:Y:S02]  /*7c30*/  SEL R3, RZ, 0x1, P0 ;  /* 0x00000001ff037807 */ /* 0x000fe40000000000 */
[----:B------:R-:W-:Y:S02]  /*7c40*/  SEL R0, RZ, 0x1, P1 ;  /* 0x00000001ff007807 */ /* 0x000fe40000800000 */
[----:B------:R-:W-:Y:S02]  /*7c50*/  LOP3.LUT R174, R174, R3, RZ, 0x3c, !PT ;  /* 0x00000003aeae7212 */ /* 0x000fe400078e3cff */
[----:B------:R-:W-:Y:S02]  /*7c60*/  LOP3.LUT R175, R175, R0, RZ, 0x3c, !PT ;  /* 0x00000000afaf7212 */ /* 0x000fe400078e3cff */
[----:B------:R-:W-:Y:S02]  /*7c70*/  @P2 R2UR UR36, R171 ;  /* 0x00000000ab2422ca */ /* 0x000fe400000e0000 */
[----:B------:R-:W-:Y:S02]  /*7c80*/  SEL R181, R181, RZ, P0 ;  /* 0x000000ffb5b57207 */ /* 0x000fe40000000000 */
[----:B------:R-:W-:Y:S01]  /*7c90*/  SEL R76, R76, RZ, P1 ;  /* 0x000000ff4c4c7207 */ /* 0x000fe20000800000 */
[----:B------:R-:W-:Y:S10]  /*7ca0*/  @P2 BRA `(.L_x_125) ;  /* 0xffffffdc00702947 */ /* 0x000ff4000383ffff */
[----:B------:R-:W-:Y:S05]  /*7cb0*/  EXIT ;  /* 0x000000000000794d */ /* 0x000fea0003800000 */
.L_x_20:
[----:B--2---:R2:W1:Y:S02]  /*7cc0*/  SYNCS.PHASECHK.TRANS64.TRYWAIT P0, [R3+URZ+0x2b0], R2 ;  /* 0x0002b002030075a7 */ /* 0x00446400080011ff */
[----:B-1----:R-:W-:Y:S05]  /*7cd0*/  @!P0 NANOSLEEP.SYNCS 0x989680 ;  /* 0x009896800000895d */ /* 0x002fea0003900000 */
[----:B------:R-:W1:Y:S02]  /*7ce0*/  @!P0 SYNCS.PHASECHK.TRANS64 P0, [R3+URZ+0x2b0], R2 ;  /* 0x0002b002030085a7 */ /* 0x000e6400080010ff */
[----:B-1----:R-:W-:Y:S05]  /*7cf0*/  @!P0 BRA `(.L_x_20) ;  /* 0xfffffffc00f08947 */ /* 0x002fea000383ffff */
[----:B------:R-:W-:Y:S05]  /*7d00*/  BRA `(.L_x_126) ;  /* 0xffffff9c00187947 */ /* 0x000fea000383ffff */
.L_x_23:
[----:B-1----:R-:W-:-:S07]  /*7d10*/  MOV R2, UR33 ;  /* 0x0000002100027c02 */ /* 0x002fce0008000f00 */
.L_x_127:
[----:B-1----:R1:W2:Y:S02]  /*7d20*/  SYNCS.PHASECHK.TRANS64.TRYWAIT P0, [R2+URZ+0x110], R5 ;  /* 0x00011005020075a7 */ /* 0x0022a400080011ff */
[----:B--2---:R-:W-:Y:S05]  /*7d30*/  @!P0 NANOSLEEP.SYNCS 0x989680 ;  /* 0x009896800000895d */ /* 0x004fea0003900000 */
[----:B------:R-:W2:Y:S02]  /*7d40*/  @!P0 SYNCS.PHASECHK.TRANS64 P0, [R2+URZ+0x110], R5 ;  /* 0x00011005020085a7 */ /* 0x000ea400080010ff */
[----:B--2---:R-:W-:Y:S05]  /*7d50*/  @!P0 BRA `(.L_x_127) ;  /* 0xfffffffc00f08947 */ /* 0x004fea000383ffff */
[----:B------:R-:W-:Y:S05]  /*7d60*/  BRA `(.L_x_22) ;  /* 0xffffff9c00687947 */ /* 0x000fea000383ffff */
.L_x_29:
[----:B-1----:R-:W-:-:S07]  /*7d70*/  MOV R2, UR17 ;  /* 0x0000001100027c02 */ /* 0x002fce0008000f00 */
.L_x_128:
[----:B-1----:R1:W2:Y:S02]  /*7d80*/  SYNCS.PHASECHK.TRANS64.TRYWAIT P0, [R2+URZ+0x110], R5 ;  /* 0x00011005020075a7 */ /* 0x0022a400080011ff */
[----:B--2---:R-:W-:Y:S05]  /*7d90*/  @!P0 NANOSLEEP.SYNCS 0x989680 ;  /* 0x009896800000895d */ /* 0x004fea0003900000 */
[----:B------:R-:W2:Y:S02]  /*7da0*/  @!P0 SYNCS.PHASECHK.TRANS64 P0, [R2+URZ+0x110], R5 ;  /* 0x00011005020085a7 */ /* 0x000ea400080010ff */
[----:B--2---:R-:W-:Y:S05]  /*7db0*/  @!P0 BRA `(.L_x_128) ;  /* 0xfffffffc00f08947 */ /* 0x004fea000383ffff */
[----:B------:R-:W-:Y:S05]  /*7dc0*/  BRA `(.L_x_28) ;  /* 0xffffffa000107947 */ /* 0x000fea000383ffff */
.L_x_33:
[----:B-1----:R1:W2:Y:S02]  /*7dd0*/  SYNCS.PHASECHK.TRANS64.TRYWAIT P0, [R2+URZ+0x240], R3 ;  /* 0x00024003020075a7 */ /* 0x0022a400080011ff */
[----:B--2---:R-:W-:Y:S05]  /*7de0*/  @!P0 NANOSLEEP.SYNCS 0x989680 ;  /* 0x009896800000895d */ /* 0x004fea0003900000 */
[----:B------:R-:W2:Y:S02]  /*7df0*/  @!P0 SYNCS.PHASECHK.TRANS64 P0, [R2+URZ+0x240], R3 ;  /* 0x00024003020085a7 */ /* 0x000ea400080010ff */
[----:B--2---:R-:W-:Y:S05]  /*7e00*/  @!P0 BRA `(.L_x_33) ;  /* 0xfffffffc00f08947 */ /* 0x004fea000383ffff */
[----:B------:R-:W-:Y:S05]  /*7e10*/  BRA `(.L_x_129) ;  /* 0xffffffa000a07947 */ /* 0x000fea000383ffff */
.L_x_37:
[----:B----4-:R-:W-:-:S07]  /*7e20*/  MOV R0, UR5 ;  /* 0x0000000500007c02 */ /* 0x010fce0008000f00 */
.L_x_130:
[----:B-1----:R1:W2:Y:S02]  /*7e30*/  SYNCS.PHASECHK.TRANS64.TRYWAIT P0, [R0+URZ], R3 ;  /* 0x00000003000075a7 */ /* 0x0022a400080011ff */
[----:B--2---:R-:W-:Y:S05]  /*7e40*/  @!P0 NANOSLEEP.SYNCS 0x989680 ;  /* 0x009896800000895d */ /* 0x004fea0003900000 */
[----:B------:R-:W2:Y:S02]  /*7e50*/  @!P0 SYNCS.PHASECHK.TRANS64 P0, [R0+URZ], R3 ;  /* 0x00000003000085a7 */ /* 0x000ea400080010ff */
[----:B--2---:R-:W-:Y:S05]  /*7e60*/  @!P0 BRA `(.L_x_130) ;  /* 0xfffffffc00f08947 */ /* 0x004fea000383ffff */
[----:B------:R-:W-:Y:S05]  /*7e70*/  BRA `(.L_x_131) ;  /* 0xffffffa800107947 */ /* 0x000fea000383ffff */
.L_x_38:
[----:B----4-:R-:W-:-:S07]  /*7e80*/  MOV R0, UR5 ;  /* 0x0000000500007c02 */ /* 0x010fce0008000f00 */
.L_x_132:
[----:B-1----:R1:W2:Y:S02]  /*7e90*/  SYNCS.PHASECHK.TRANS64.TRYWAIT P0, [R0+URZ], R3 ;  /* 0x00000003000075a7 */ /* 0x0022a400080011ff */
[----:B--2---:R-:W-:Y:S05]  /*7ea0*/  @!P0 NANOSLEEP.SYNCS 0x989680 ;  /* 0x009896800000895d */ /* 0x004fea0003900000 */
[----:B------:R-:W2:Y:S02]  /*7eb0*/  @!P0 SYNCS.PHASECHK.TRANS64 P0, [R0+URZ], R3 ;  /* 0x00000003000085a7 */ /* 0x000ea400080010ff */
[----:B--2---:R-:W-:Y:S05]  /*7ec0*/  @!P0 BRA `(.L_x_132) ;  /* 0xfffffffc00f08947 */ /* 0x004fea000383ffff */
[----:B------:R-:W-:Y:S05]  /*7ed0*/  BRA `(.L_x_133) ;  /* 0xffffffa8001c7947 */ /* 0x000fea000383ffff */
.L_x_39:
[----:B----4-:R-:W-:-:S07]  /*7ee0*/  MOV R0, UR5 ;  /* 0x0000000500007c02 */ /* 0x010fce0008000f00 */
.L_x_134:
[----:B-1----:R1:W2:Y:S02]  /*7ef0*/  SYNCS.PHASECHK.TRANS64.TRYWAIT P0, [R0+URZ], R3 ;  /* 0x00000003000075a7 */ /* 0x0022a400080011ff */
[----:B--2---:R-:W-:Y:S05]  /*7f00*/  @!P0 NANOSLEEP.SYNCS 0x989680 ;  /* 0x009896800000895d */ /* 0x004fea0003900000 */
[----:B------:R-:W2:Y:S02]  /*7f10*/  @!P0 SYNCS.PHASECHK.TRANS64 P0, [R0+URZ], R3 ;  /* 0x00000003000085a7 */ /* 0x000ea400080010ff */
[----:B--2---:R-:W-:Y:S05]  /*7f20*/  @!P0 BRA `(.L_x_134) ;  /* 0xfffffffc00f08947 */ /* 0x004fea000383ffff */
[----:B------:R-:W-:Y:S05]  /*7f30*/  BRA `(.L_x_135) ;  /* 0xffffffa800287947 */ /* 0x000fea000383ffff */
.L_x_40:
[----:B----4-:R-:W-:-:S07]  /*7f40*/  MOV R0, UR5 ;  /* 0x0000000500007c02 */ /* 0x010fce0008000f00 */
.L_x_136:
[----:B-1----:R1:W2:Y:S02]  /*7f50*/  SYNCS.PHASECHK.TRANS64.TRYWAIT P0, [R0+URZ], R3 ;  /* 0x00000003000075a7 */ /* 0x0022a400080011ff */
[----:B--2---:R-:W-:Y:S05]  /*7f60*/  @!P0 NANOSLEEP.SYNCS 0x989680 ;  /* 0x009896800000895d */ /* 0x004fea0003900000 */
[----:B------:R-:W2:Y:S02]  /*7f70*/  @!P0 SYNCS.PHASECHK.TRANS64 P0, [R0+URZ], R3 ;  /* 0x00000003000085a7 */ /* 0x000ea400080010ff */
[----:B--2---:R-:W-:Y:S05]  /*7f80*/  @!P0 BRA `(.L_x_136) ;  /* 0xfffffffc00f08947 */ /* 0x004fea000383ffff */
[----:B------:R-:W-:Y:S05]  /*7f90*/  BRA `(.L_x_137) ;  /* 0xffffffa800347947 */ /* 0x000fea000383ffff */
.L_x_41:
[----:B----4-:R-:W-:-:S07]  /*7fa0*/  MOV R0, UR5 ;  /* 0x0000000500007c02 */ /* 0x010fce0008000f00 */
.L_x_138:
[----:B-1----:R1:W2:Y:S02]  /*7fb0*/  SYNCS.PHASECHK.TRANS64.TRYWAIT P0, [R0+URZ], R3 ;  /* 0x00000003000075a7 */ /* 0x0022a400080011ff */
[----:B--2---:R-:W-:Y:S05]  /*7fc0*/  @!P0 NANOSLEEP.SYNCS 0x989680 ;  /* 0x009896800000895d */ /* 0x004fea0003900000 */
[----:B------:R-:W2:Y:S02]  /*7fd0*/  @!P0 SYNCS.PHASECHK.TRANS64 P0, [R0+URZ], R3 ;  /* 0x00000003000085a7 */ /* 0x000ea400080010ff */
[----:B--2---:R-:W-:Y:S05]  /*7fe0*/  @!P0 BRA `(.L_x_138) ;  /* 0xfffffffc00f08947 */ /* 0x004fea000383ffff */
[----:B------:R-:W-:Y:S05]  /*7ff0*/  BRA `(.L_x_139) ;  /* 0xffffffa800407947 */ /* 0x000fea000383ffff */
.L_x_42:
[----:B----4-:R-:W-:-:S07]  /*8000*/  MOV R0, UR5 ;  /* 0x0000000500007c02 */ /* 0x010fce0008000f00 */
.L_x_140:
[----:B-1----:R1:W2:Y:S02]  /*8010*/  SYNCS.PHASECHK.TRANS64.TRYWAIT P0, [R0+URZ], R3 ;  /* 0x00000003000075a7 */ /* 0x0022a400080011ff */
[----:B--2---:R-:W-:Y:S05]  /*8020*/  @!P0 NANOSLEEP.SYNCS 0x989680 ;  /* 0x009896800000895d */ /* 0x004fea0003900000 */
[----:B------:R-:W2:Y:S02]  /*8030*/  @!P0 SYNCS.PHASECHK.TRANS64 P0, [R0+URZ], R3 ;  /* 0x00000003000085a7 */ /* 0x000ea400080010ff */
[----:B--2---:R-:W-:Y:S05]  /*8040*/  @!P0 BRA `(.L_x_140) ;  /* 0xfffffffc00f08947 */ /* 0x004fea000383ffff */
[----:B------:R-:W-:Y:S05]  /*8050*/  BRA `(.L_x_141) ;  /* 0xffffffa8004c7947 */ /* 0x000fea000383ffff */
.L_x_43:
[----:B----4-:R-:W-:-:S07]  /*8060*/  MOV R0, UR5 ;  /* 0x0000000500007c02 */ /* 0x010fce0008000f00 */
.L_x_142:
[----:B-1----:R1:W2:Y:S02]  /*8070*/  SYNCS.PHASECHK.TRANS64.TRYWAIT P0, [R0+URZ], R3 ;  /* 0x00000003000075a7 */ /* 0x0022a400080011ff */
[----:B--2---:R-:W-:Y:S05]  /*8080*/  @!P0 NANOSLEEP.SYNCS 0x989680 ;  /* 0x009896800000895d */ /* 0x004fea0003900000 */
[----:B------:R-:W2:Y:S02]  /*8090*/  @!P0 SYNCS.PHASECHK.TRANS64 P0, [R0+URZ], R3 ;  /* 0x00000003000085a7 */ /* 0x000ea400080010ff */
[----:B--2---:R-:W-:Y:S05]  /*80a0*/  @!P0 BRA `(.L_x_142) ;  /* 0xfffffffc00f08947 */ /* 0x004fea000383ffff */
[----:B------:R-:W-:Y:S05]  /*80b0*/  BRA `(.L_x_143) ;  /* 0xffffffa800587947 */ /* 0x000fea000383ffff */
.L_x_44:
[----:B----4-:R-:W-:-:S07]  /*80c0*/  MOV R0, UR5 ;  /* 0x0000000500007c02 */ /* 0x010fce0008000f00 */
.L_x_144:
[----:B-1----:R1:W2:Y:S02]  /*80d0*/  SYNCS.PHASECHK.TRANS64.TRYWAIT P0, [R0+URZ], R3 ;  /* 0x00000003000075a7 */ /* 0x0022a400080011ff */
[----:B--2---:R-:W-:Y:S05]  /*80e0*/  @!P0 NANOSLEEP.SYNCS 0x989680 ;  /* 0x009896800000895d */ /* 0x004fea0003900000 */
[----:B------:R-:W2:Y:S02]  /*80f0*/  @!P0 SYNCS.PHASECHK.TRANS64 P0, [R0+URZ], R3 ;  /* 0x00000003000085a7 */ /* 0x000ea400080010ff */
[----:B--2---:R-:W-:Y:S05]  /*8100*/  @!P0 BRA `(.L_x_144) ;  /* 0xfffffffc00f08947 */ /* 0x004fea000383ffff */
[----:B------:R-:W-:Y:S05]  /*8110*/  BRA `(.L_x_145) ;  /* 0xffffffa800647947 */ /* 0x000fea000383ffff */
.L_x_45:
[----:B----4-:R-:W-:-:S07]  /*8120*/  MOV R0, UR5 ;  /* 0x0000000500007c02 */ /* 0x010fce0008000f00 */
.L_x_146:
[----:B-1----:R1:W2:Y:S02]  /*8130*/  SYNCS.PHASECHK.TRANS64.TRYWAIT P0, [R0+URZ], R3 ;  /* 0x00000003000075a7 */ /* 0x0022a400080011ff */
[----:B--2---:R-:W-:Y:S05]  /*8140*/  @!P0 NANOSLEEP.SYNCS 0x989680 ;  /* 0x009896800000895d */ /* 0x004fea0003900000 */
[----:B------:R-:W2:Y:S02]  /*8150*/  @!P0 SYNCS.PHASECHK.TRANS64 P0, [R0+URZ], R3 ;  /* 0x00000003000085a7 */ /* 0x000ea400080010ff */
[----:B--2---:R-:W-:Y:S05]  /*8160*/  @!P0 BRA `(.L_x_146) ;  /* 0xfffffffc00f08947 */ /* 0x004fea000383ffff */
[----:B------:R-:W-:Y:S05]  /*8170*/  BRA `(.L_x_147) ;  /* 0xffffffa800707947 */ /* 0x000fea000383ffff */
.L_x_46:
[----:B----4-:R-:W-:-:S07]  /*8180*/  MOV R0, UR5 ;  /* 0x0000000500007c02 */ /* 0x010fce0008000f00 */
.L_x_148:
[----:B-1----:R1:W2:Y:S02]  /*8190*/  SYNCS.PHASECHK.TRANS64.TRYWAIT P0, [R0+URZ], R3 ;  /* 0x00000003000075a7 */ /* 0x0022a400080011ff */
[----:B--2---:R-:W-:Y:S05]  /*81a0*/  @!P0 NANOSLEEP.SYNCS 0x989680 ;  /* 0x009896800000895d */ /* 0x004fea0003900000 */
[----:B------:R-:W2:Y:S02]  /*81b0*/  @!P0 SYNCS.PHASECHK.TRANS64 P0, [R0+URZ], R3 ;  /* 0x00000003000085a7 */ /* 0x000ea400080010ff */
[----:B--2---:R-:W-:Y:S05]  /*81c0*/  @!P0 BRA `(.L_x_148) ;  /* 0xfffffffc00f08947 */ /* 0x004fea000383ffff */
[----:B------:R-:W-:Y:S05]  /*81d0*/  BRA `(.L_x_149) ;  /* 0xffffffa8007c7947 */ /* 0x000fea000383ffff */
.L_x_47:
[----:B----4-:R-:W-:-:S07]  /*81e0*/  MOV R0, UR5 ;  /* 0x0000000500007c02 */ /* 0x010fce0008000f00 */
.L_x_150:
[----:B-1----:R1:W2:Y:S02]  /*81f0*/  SYNCS.PHASECHK.TRANS64.TRYWAIT P0, [R0+URZ], R3 ;  /* 0x00000003000075a7 */ /* 0x0022a400080011ff */
[----:B--2---:R-:W-:Y:S05]  /*8200*/  @!P0 NANOSLEEP.SYNCS 0x989680 ;  /* 0x009896800000895d */ /* 0x004fea0003900000 */
[----:B------:R-:W2:Y:S02]  /*8210*/  @!P0 SYNCS.PHASECHK.TRANS64 P0, [R0+URZ], R3 ;  /* 0x00000003000085a7 */ /* 0x000ea400080010ff */
[----:B--2---:R-:W-:Y:S05]  /*8220*/  @!P0 BRA `(.L_x_150) ;  /* 0xfffffffc00f08947 */ /* 0x004fea000383ffff */
[----:B------:R-:W-:Y:S05]  /*8230*/  BRA `(.L_x_151) ;  /* 0xffffffa800887947 */ /* 0x000fea000383ffff */
.L_x_48:
[----:B----4-:R-:W-:-:S07]  /*8240*/  MOV R0, UR5 ;  /* 0x0000000500007c02 */ /* 0x010fce0008000f00 */
.L_x_152:
[----:B-1----:R1:W2:Y:S02]  /*8250*/  SYNCS.PHASECHK.TRANS64.TRYWAIT P0, [R0+URZ], R3 ;  /* 0x00000003000075a7 */ /* 0x0022a400080011ff */
[----:B--2---:R-:W-:Y:S05]  /*8260*/  @!P0 NANOSLEEP.SYNCS 0x989680 ;  /* 0x009896800000895d */ /* 0x004fea0003900000 */
[----:B------:R-:W2:Y:S02]  /*8270*/  @!P0 SYNCS.PHASECHK.TRANS64 P0, [R0+URZ], R3 ;  /* 0x00000003000085a7 */ /* 0x000ea400080010ff */
[----:B--2---:R-:W-:Y:S05]  /*8280*/  @!P0 BRA `(.L_x_152) ;  /* 0xfffffffc00f08947 */ /* 0x004fea000383ffff */
[----:B------:R-:W-:Y:S05]  /*8290*/  BRA `(.L_x_153) ;  /* 0xffffffa800947947 */ /* 0x000fea000383ffff */
.L_x_49:
[----:B----4-:R-:W-:-:S07]  /*82a0*/  MOV R0, UR5 ;  /* 0x0000000500007c02 */ /* 0x010fce0008000f00 */
.L_x_154:
[----:B-1----:R1:W2:Y:S02]  /*82b0*/  SYNCS.PHASECHK.TRANS64.TRYWAIT P0, [R0+URZ], R3 ;  /* 0x00000003000075a7 */ /* 0x0022a400080011ff */
[----:B--2---:R-:W-:Y:S05]  /*82c0*/  @!P0 NANOSLEEP.SYNCS 0x989680 ;  /* 0x009896800000895d */ /* 0x004fea0003900000 */
[----:B------:R-:W2:Y:S02]  /*82d0*/  @!P0 SYNCS.PHASECHK.TRANS64 P0, [R0+URZ], R3 ;  /* 0x00000003000085a7 */ /* 0x000ea400080010ff */
[----:B--2---:R-:W-:Y:S05]  /*82e0*/  @!P0 BRA `(.L_x_154) ;  /* 0xfffffffc00f08947 */ /* 0x004fea000383ffff */
[----:B------:R-:W-:Y:S05]  /*82f0*/  BRA `(.L_x_155) ;  /* 0xffffffa800a07947 */ /* 0x000fea000383ffff */
.L_x_50:
[----:B----4-:R-:W-:-:S07]  /*8300*/  MOV R0, UR5 ;  /* 0x0000000500007c02 */ /* 0x010fce0008000f00 */
.L_x_156:
[----:B-1----:R1:W2:Y:S02]  /*8310*/  SYNCS.PHASECHK.TRANS64.TRYWAIT P0, [R0+URZ], R3 ;  /* 0x00000003000075a7 */ /* 0x0022a400080011ff */
[----:B--2---:R-:W-:Y:S05]  /*8320*/  @!P0 NANOSLEEP.SYNCS 0x989680 ;  /* 0x009896800000895d */ /* 0x004fea0003900000 */
[----:B------:R-:W2:Y:S02]  /*8330*/  @!P0 SYNCS.PHASECHK.TRANS64 P0, [R0+URZ], R3 ;  /* 0x00000003000085a7 */ /* 0x000ea400080010ff */
[----:B--2---:R-:W-:Y:S05]  /*8340*/  @!P0 BRA `(.L_x_156) ;  /* 0xfffffffc00f08947 */ /* 0x004fea000383ffff */
[----:B------:R-:W-:Y:S05]  /*8350*/  BRA `(.L_x_157) ;  /* 0xffffffa800ac7947 */ /* 0x000fea000383ffff */
.L_x_51:
[----:B----4-:R-:W-:-:S07]  /*8360*/  MOV R0, UR5 ;  /* 0x0000000500007c02 */ /* 0x010fce0008000f00 */
.L_x_158:
[----:B-1----:R1:W2:Y:S02]  /*8370*/  SYNCS.PHASECHK.TRANS64.TRYWAIT P0, [R0+URZ], R3 ;  /* 0x00000003000075a7 */ /* 0x0022a400080011ff */
[----:B--2---:R-:W-:Y:S05]  /*8380*/  @!P0 NANOSLEEP.SYNCS 0x989680 ;  /* 0x009896800000895d */ /* 0x004fea0003900000 */
[----:B------:R-:W2:Y:S02]  /*8390*/  @!P0 SYNCS.PHASECHK.TRANS64 P0, [R0+URZ], R3 ;  /* 0x00000003000085a7 */ /* 0x000ea400080010ff */
[----:B--2---:R-:W-:Y:S05]  /*83a0*/  @!P0 BRA `(.L_x_158) ;  /* 0xfffffffc00f08947 */ /* 0x004fea000383ffff */
[----:B------:R-:W-:Y:S05]  /*83b0*/  BRA `(.L_x_159) ;  /* 0xffffffa800b87947 */ /* 0x000fea000383ffff */
.L_x_52:
[----:B----4-:R-:W-:-:S07]  /*83c0*/  MOV R0, UR5 ;  /* 0x0000000500007c02 */ /* 0x010fce0008000f00 */
.L_x_160:
[----:B-1----:R1:W2:Y:S02]  /*83d0*/  SYNCS.PHASECHK.TRANS64.TRYWAIT P0, [R0+URZ], R3 ;  /* 0x00000003000075a7 */ /* 0x0022a400080011ff */
[----:B--2---:R-:W-:Y:S05]  /*83e0*/  @!P0 NANOSLEEP.SYNCS 0x989680 ;  /* 0x009896800000895d */ /* 0x004fea0003900000 */
[----:B------:R-:W2:Y:S02]  /*83f0*/  @!P0 SYNCS.PHASECHK.TRANS64 P0, [R0+URZ], R3 ;  /* 0x00000003000085a7 */ /* 0x000ea400080010ff */
[----:B--2---:R-:W-:Y:S05]  /*8400*/  @!P0 BRA `(.L_x_160) ;  /* 0xfffffffc00f08947 */ /* 0x004fea000383ffff */
[----:B------:R-:W-:Y:S05]  /*8410*/  BRA `(.L_x_161) ;  /* 0xffffffa800c47947 */ /* 0x000fea000383ffff */
.L_x_53:
[----:B----4-:R-:W-:-:S07]  /*8420*/  MOV R0, UR5 ;  /* 0x0000000500007c02 */ /* 0x010fce0008000f00 */
.L_x_162:
[----:B-1----:R1:W2:Y:S02]  /*8430*/  SYNCS.PHASECHK.TRANS64.TRYWAIT P0, [R0+URZ], R3 ;  /* 0x00000003000075a7 */ /* 0x0022a400080011ff */
[----:B--2---:R-:W-:Y:S05]  /*8440*/  @!P0 NANOSLEEP.SYNCS 0x989680 ;  /* 0x009896800000895d */ /* 0x004fea0003900000 */
[----:B------:R-:W2:Y:S02]  /*8450*/  @!P0 SYNCS.PHASECHK.TRANS64 P0, [R0+URZ], R3 ;  /* 0x00000003000085a7 */ /* 0x000ea400080010ff */
[----:B--2---:R-:W-:Y:S05]  /*8460*/  @!P0 BRA `(.L_x_162) ;  /* 0xfffffffc00f08947 */ /* 0x004fea000383ffff */
[----:B------:R-:W-:Y:S05]  /*8470*/  BRA `(.L_x_163) ;  /* 0xffffffa800d07947 */ /* 0x000fea000383ffff */
.L_x_54:
[----:B----4-:R-:W-:-:S07]  /*8480*/  MOV R0, UR5 ;  /* 0x0000000500007c02 */ /* 0x010fce0008000f00 */
.L_x_164:
[----:B-1----:R1:W2:Y:S02]  /*8490*/  SYNCS.PHASECHK.TRANS64.TRYWAIT P0, [R0+URZ], R3 ;  /* 0x00000003000075a7 */ /* 0x0022a400080011ff */
[----:B--2---:R-:W-:Y:S05]  /*84a0*/  @!P0 NANOSLEEP.SYNCS 0x989680 ;  /* 0x009896800000895d */ /* 0x004fea0003900000 */
[----:B------:R-:W2:Y:S02]  /*84b0*/  @!P0 SYNCS.PHASECHK.TRANS64 P0, [R0+URZ], R3 ;  /* 0x00000003000085a7 */ /* 0x000ea400080010ff */
[----:B--2---:R-:W-:Y:S05]  /*84c0*/  @!P0 BRA `(.L_x_164) ;  /* 0xfffffffc00f08947 */ /* 0x004fea000383ffff */
[----:B------:R-:W-:Y:S05]  /*84d0*/  BRA `(.L_x_165) ;  /* 0xffffffa800dc7947 */ /* 0x000fea000383ffff */
.L_x_55:
[----:B----4-:R-:W-:-:S07]  /*84e0*/  MOV R0, UR5 ;  /* 0x0000000500007c02 */ /* 0x010fce0008000f00 */
.L_x_166:
[----:B-1----:R1:W2:Y:S02]  /*84f0*/  SYNCS.PHASECHK.TRANS64.TRYWAIT P0, [R0+URZ], R3 ;  /* 0x00000003000075a7 */ /* 0x0022a400080011ff */
[----:B--2---:R-:W-:Y:S05]  /*8500*/  @!P0 NANOSLEEP.SYNCS 0x989680 ;  /* 0x009896800000895d */ /* 0x004fea0003900000 */
[----:B------:R-:W2:Y:S02]  /*8510*/  @!P0 SYNCS.PHASECHK.TRANS64 P0, [R0+URZ], R3 ;  /* 0x00000003000085a7 */ /* 0x000ea400080010ff */
[----:B--2---:R-:W-:Y:S05]  /*8520*/  @!P0 BRA `(.L_x_166) ;  /* 0xfffffffc00f08947 */ /* 0x004fea000383ffff */
[----:B------:R-:W-:Y:S05]  /*8530*/  BRA `(.L_x_167) ;  /* 0xffffffa800e87947 */ /* 0x000fea000383ffff */
.L_x_56:
[----:B----4-:R-:W-:-:S07]  /*8540*/  MOV R0, UR5 ;  /* 0x0000000500007c02 */ /* 0x010fce0008000f00 */
.L_x_168:
[----:B-1----:R1:W2:Y:S02]  /*8550*/  SYNCS.PHASECHK.TRANS64.TRYWAIT P0, [R0+URZ], R3 ;  /* 0x00000003000075a7 */ /* 0x0022a400080011ff */
[----:B--2---:R-:W-:Y:S05]  /*8560*/  @!P0 NANOSLEEP.SYNCS 0x989680 ;  /* 0x009896800000895d */ /* 0x004fea0003900000 */
[----:B------:R-:W2:Y:S02]  /*8570*/  @!P0 SYNCS.PHASECHK.TRANS64 P0, [R0+URZ], R3 ;  /* 0x00000003000085a7 */ /* 0x000ea400080010ff */
[----:B--2---:R-:W-:Y:S05]  /*8580*/  @!P0 BRA `(.L_x_168) ;  /* 0xfffffffc00f08947 */ /* 0x004fea000383ffff */
[----:B------:R-:W-:Y:S05]  /*8590*/  BRA `(.L_x_169) ;  /* 0xffffffa800f47947 */ /* 0x000fea000383ffff */
.L_x_57:
[----:B----4-:R-:W-:-:S07]  /*85a0*/  MOV R0, UR5 ;  /* 0x0000000500007c02 */ /* 0x010fce0008000f00 */
.L_x_170:
[----:B-1----:R1:W2:Y:S02]  /*85b0*/  SYNCS.PHASECHK.TRANS64.TRYWAIT P0, [R0+URZ], R3 ;  /* 0x00000003000075a7 */ /* 0x0022a400080011ff */
[----:B--2---:R-:W-:Y:S05]  /*85c0*/  @!P0 NANOSLEEP.SYNCS 0x989680 ;  /* 0x009896800000895d */ /* 0x004fea0003900000 */
[----:B------:R-:W2:Y:S02]  /*85d0*/  @!P0 SYNCS.PHASECHK.TRANS64 P0, [R0+URZ], R3 ;  /* 0x00000003000085a7 */ /* 0x000ea400080010ff */
[----:B--2---:R-:W-:Y:S05]  /*85e0*/  @!P0 BRA `(.L_x_170) ;  /* 0xfffffffc00f08947 */ /* 0x004fea000383ffff */
[----:B------:R-:W-:Y:S05]  /*85f0*/  BRA `(.L_x_171) ;  /* 0xffffffac00007947 */ /* 0x000fea000383ffff */
.L_x_58:
[----:B----4-:R-:W-:-:S07]  /*8600*/  MOV R0, UR5 ;  /* 0x0000000500007c02 */ /* 0x010fce0008000f00 */
.L_x_172:
[----:B-1----:R1:W2:Y:S02]  /*8610*/  SYNCS.PHASECHK.TRANS64.TRYWAIT P0, [R0+URZ], R3 ;  /* 0x00000003000075a7 */ /* 0x0022a400080011ff */
[----:B--2---:R-:W-:Y:S05]  /*8620*/  @!P0 NANOSLEEP.SYNCS 0x989680 ;  /* 0x009896800000895d */ /* 0x004fea0003900000 */
[----:B------:R-:W2:Y:S02]  /*8630*/  @!P0 SYNCS.PHASECHK.TRANS64 P0, [R0+URZ], R3 ;  /* 0x00000003000085a7 */ /* 0x000ea400080010ff */
[----:B--2---:R-:W-:Y:S05]  /*8640*/  @!P0 BRA `(.L_x_172) ;  /* 0xfffffffc00f08947 */ /* 0x004fea000383ffff */
[----:B------:R-:W-:Y:S05]  /*8650*/  BRA `(.L_x_173) ;  /* 0xffffffac000c7947 */ /* 0x000fea000383ffff */
.L_x_59:
[----:B----4-:R-:W-:-:S07]  /*8660*/  MOV R0, UR5 ;  /* 0x0000000500007c02 */ /* 0x010fce0008000f00 */
.L_x_174:
[----:B-1----:R1:W2:Y:S02]  /*8670*/  SYNCS.PHASECHK.TRANS64.TRYWAIT P0, [R0+URZ], R3 ;  /* 0x00000003000075a7 */ /* 0x0022a400080011ff */
[----:B--2---:R-:W-:Y:S05]  /*8680*/  @!P0 NANOSLEEP.SYNCS 0x989680 ;  /* 0x009896800000895d */ /* 0x004fea0003900000 */
[----:B------:R-:W2:Y:S02]  /*8690*/  @!P0 SYNCS.PHASECHK.TRANS64 P0, [R0+URZ], R3 ;  /* 0x00000003000085a7 */ /* 0x000ea400080010ff */
[----:B--2---:R-:W-:Y:S05]  /*86a0*/  @!P0 BRA `(.L_x_174) ;  /* 0xfffffffc00f08947 */ /* 0x004fea000383ffff */
[----:B------:R-:W-:Y:S05]  /*86b0*/  BRA `(.L_x_175) ;  /* 0xffffffac00187947 */ /* 0x000fea000383ffff */
.L_x_60:
[----:B----4-:R-:W-:-:S07]  /*86c0*/  MOV R0, UR5 ;  /* 0x0000000500007c02 */ /* 0x010fce0008000f00 */
.L_x_176:
[----:B-1----:R1:W2:Y:S02]  /*86d0*/  SYNCS.PHASECHK.TRANS64.TRYWAIT P0, [R0+URZ], R3 ;  /* 0x00000003000075a7 */ /* 0x0022a400080011ff */
[----:B--2---:R-:W-:Y:S05]  /*86e0*/  @!P0 NANOSLEEP.SYNCS 0x989680 ;  /* 0x009896800000895d */ /* 0x004fea0003900000 */
[----:B------:R-:W2:Y:S02]  /*86f0*/  @!P0 SYNCS.PHASECHK.TRANS64 P0, [R0+URZ], R3 ;  /* 0x00000003000085a7 */ /* 0x000ea400080010ff */
[----:B--2---:R-:W-:Y:S05]  /*8700*/  @!P0 BRA `(.L_x_176) ;  /* 0xfffffffc00f08947 */ /* 0x004fea000383ffff */
[----:B------:R-:W-:Y:S05]  /*8710*/  BRA `(.L_x_177) ;  /* 0xffffffac00247947 */ /* 0x000fea000383ffff */
.L_x_61:
[----:B----4-:R-:W-:-:S07]  /*8720*/  MOV R0, UR5 ;  /* 0x0000000500007c02 */ /* 0x010fce0008000f00 */
.L_x_178:
[----:B-1----:R1:W2:Y:S02]  /*8730*/  SYNCS.PHASECHK.TRANS64.TRYWAIT P0, [R0+URZ], R3 ;  /* 0x00000003000075a7 */ /* 0x0022a400080011ff */
[----:B--2---:R-:W-:Y:S05]  /*8740*/  @!P0 NANOSLEEP.SYNCS 0x989680 ;  /* 0x009896800000895d */ /* 0x004fea0003900000 */
[----:B------:R-:W2:Y:S02]  /*8750*/  @!P0 SYNCS.PHASECHK.TRANS64 P0, [R0+URZ], R3 ;  /* 0x00000003000085a7 */ /* 0x000ea400080010ff */
[----:B--2---:R-:W-:Y:S05]  /*8760*/  @!P0 BRA `(.L_x_178) ;  /* 0xfffffffc00f08947 */ /* 0x004fea000383ffff */
[----:B------:R-:W-:Y:S05]  /*8770*/  BRA `(.L_x_179) ;  /* 0xffffffac00307947 */ /* 0x000fea000383ffff */
.L_x_62:
[----:B----4-:R-:W-:-:S07]  /*8780*/  MOV R0, UR5 ;  /* 0x0000000500007c02 */ /* 0x010fce0008000f00 */
.L_x_180:
[----:B-1----:R1:W2:Y:S02]  /*8790*/  SYNCS.PHASECHK.TRANS64.TRYWAIT P0, [R0+URZ], R3 ;  /* 0x00000003000075a7 */ /* 0x0022a400080011ff */
[----:B--2---:R-:W-:Y:S05]  /*87a0*/  @!P0 NANOSLEEP.SYNCS 0x989680 ;  /* 0x009896800000895d */ /* 0x004fea0003900000 */
[----:B------:R-:W2:Y:S02]  /*87b0*/  @!P0 SYNCS.PHASECHK.TRANS64 P0, [R0+URZ], R3 ;  /* 0x00000003000085a7 */ /* 0x000ea400080010ff */
[----:B--2---:R-:W-:Y:S05]  /*87c0*/  @!P0 BRA `(.L_x_180) ;  /* 0xfffffffc00f08947 */ /* 0x004fea000383ffff */
[----:B------:R-:W-:Y:S05]  /*87d0*/  BRA `(.L_x_181) ;  /* 0xffffffac003c7947 */ /* 0x000fea000383ffff */
.L_x_63:
[----:B----4-:R-:W-:-:S07]  /*87e0*/  MOV R0, UR5 ;  /* 0x0000000500007c02 */ /* 0x010fce0008000f00 */
.L_x_182:
[----:B-1----:R1:W2:Y:S02]  /*87f0*/  SYNCS.PHASECHK.TRANS64.TRYWAIT P0, [R0+URZ], R3 ;  /* 0x00000003000075a7 */ /* 0x0022a400080011ff */
[----:B--2---:R-:W-:Y:S05]  /*8800*/  @!P0 NANOSLEEP.SYNCS 0x989680 ;  /* 0x009896800000895d */ /* 0x004fea0003900000 */
[----:B------:R-:W2:Y:S02]  /*8810*/  @!P0 SYNCS.PHASECHK.TRANS64 P0, [R0+URZ], R3 ;  /* 0x00000003000085a7 */ /* 0x000ea400080010ff */
[----:B--2---:R-:W-:Y:S05]  /*8820*/  @!P0 BRA `(.L_x_182) ;  /* 0xfffffffc00f08947 */ /* 0x004fea000383ffff */
[----:B------:R-:W-:Y:S05]  /*8830*/  BRA `(.L_x_183) ;  /* 0xffffffac00487947 */ /* 0x000fea000383ffff */
.L_x_64:
[----:B----4-:R-:W-:-:S07]  /*8840*/  MOV R0, UR5 ;  /* 0x0000000500007c02 */ /* 0x010fce0008000f00 */
.L_x_184:
[----:B-1----:R1:W2:Y:S02]  /*8850*/  SYNCS.PHASECHK.TRANS64.TRYWAIT P0, [R0+URZ], R3 ;  /* 0x00000003000075a7 */ /* 0x0022a400080011ff */
[----:B--2---:R-:W-:Y:S05]  /*8860*/  @!P0 NANOSLEEP.SYNCS 0x989680 ;  /* 0x009896800000895d */ /* 0x004fea0003900000 */
[----:B------:R-:W2:Y:S02]  /*8870*/  @!P0 SYNCS.PHASECHK.TRANS64 P0, [R0+URZ], R3 ;  /* 0x00000003000085a7 */ /* 0x000ea400080010ff */
[----:B--2---:R-:W-:Y:S05]  /*8880*/  @!P0 BRA `(.L_x_184) ;  /* 0xfffffffc00f08947 */ /* 0x004fea000383ffff */
[----:B------:R-:W-:Y:S05]  /*8890*/  BRA `(.L_x_185) ;  /* 0xffffffac00547947 */ /* 0x000fea000383ffff */
.L_x_65:
[----:B----4-:R-:W-:-:S07]  /*88a0*/  MOV R0, UR5 ;  /* 0x0000000500007c02 */ /* 0x010fce0008000f00 */
.L_x_186:
[----:B-1----:R1:W2:Y:S02]  /*88b0*/  SYNCS.PHASECHK.TRANS64.TRYWAIT P0, [R0+URZ], R3 ;  /* 0x00000003000075a7 */ /* 0x0022a400080011ff */
[----:B--2---:R-:W-:Y:S05]  /*88c0*/  @!P0 NANOSLEEP.SYNCS 0x989680 ;  /* 0x009896800000895d */ /* 0x004fea0003900000 */
[----:B------:R-:W2:Y:S02]  /*88d0*/  @!P0 SYNCS.PHASECHK.TRANS64 P0, [R0+URZ], R3 ;  /* 0x00000003000085a7 */ /* 0x000ea400080010ff */
[----:B--2---:R-:W-:Y:S05]  /*88e0*/  @!P0 BRA `(.L_x_186) ;  /* 0xfffffffc00f08947 */ /* 0x004fea000383ffff */
[----:B------:R-:W-:Y:S05]  /*88f0*/  BRA `(.L_x_187) ;  /* 0xffffffac00607947 */ /* 0x000fea000383ffff */
.L_x_66:
[----:B----4-:R-:W-:-:S07]  /*8900*/  MOV R0, UR5 ;  /* 0x0000000500007c02 */ /* 0x010fce0008000f00 */
.L_x_188:
[----:B-1----:R1:W2:Y:S02]  /*8910*/  SYNCS.PHASECHK.TRANS64.TRYWAIT P0, [R0+URZ], R3 ;  /* 0x00000003000075a7 */ /* 0x0022a400080011ff */
[----:B--2---:R-:W-:Y:S05]  /*8920*/  @!P0 NANOSLEEP.SYNCS 0x989680 ;  /* 0x009896800000895d */ /* 0x004fea0003900000 */
[----:B------:R-:W2:Y:S02]  /*8930*/  @!P0 SYNCS.PHASECHK.TRANS64 P0, [R0+URZ], R3 ;  /* 0x00000003000085a7 */ /* 0x000ea400080010ff */
[----:B--2---:R-:W-:Y:S05]  /*8940*/  @!P0 BRA `(.L_x_188) ;  /* 0xfffffffc00f08947 */ /* 0x004fea000383ffff */
[----:B------:R-:W-:Y:S05]  /*8950*/  BRA `(.L_x_189) ;  /* 0xffffffac006c7947 */ /* 0x000fea000383ffff */
.L_x_67:
[----:B----4-:R-:W-:-:S07]  /*8960*/  MOV R0, UR5 ;  /* 0x0000000500007c02 */ /* 0x010fce0008000f00 */
.L_x_190:
[----:B-1----:R1:W2:Y:S02]  /*8970*/  SYNCS.PHASECHK.TRANS64.TRYWAIT P0, [R0+URZ], R3 ;  /* 0x00000003000075a7 */ /* 0x0022a400080011ff */
[----:B--2---:R-:W-:Y:S05]  /*8980*/  @!P0 NANOSLEEP.SYNCS 0x989680 ;  /* 0x009896800000895d */ /* 0x004fea0003900000 */
[----:B------:R-:W2:Y:S02]  /*8990*/  @!P0 SYNCS.PHASECHK.TRANS64 P0, [R0+URZ], R3 ;  /* 0x00000003000085a7 */ /* 0x000ea400080010ff */
[----:B--2---:R-:W-:Y:S05]  /*89a0*/  @!P0 BRA `(.L_x_190) ;  /* 0xfffffffc00f08947 */ /* 0x004fea000383ffff */
[----:B------:R-:W-:Y:S05]  /*89b0*/  BRA `(.L_x_191) ;  /* 0xffffffac00787947 */ /* 0x000fea000383ffff */
.L_x_68:
[----:B----4-:R-:W-:-:S07]  /*89c0*/  MOV R0, UR5 ;  /* 0x0000000500007c02 */ /* 0x010fce0008000f00 */
.L_x_192:
[----:B-1----:R1:W2:Y:S02]  /*89d0*/  SYNCS.PHASECHK.TRANS64.TRYWAIT P0, [R0+URZ], R3 ;  /* 0x00000003000075a7 */ /* 0x0022a400080011ff */
[----:B--2---:R-:W-:Y:S05]  /*89e0*/  @!P0 NANOSLEEP.SYNCS 0x989680 ;  /* 0x009896800000895d */ /* 0x004fea0003900000 */
[----:B------:R-:W2:Y:S02]  /*89f0*/  @!P0 SYNCS.PHASECHK.TRANS64 P0, [R0+URZ], R3 ;  /* 0x00000003000085a7 */ /* 0x000ea400080010ff */
[----:B--2---:R-:W-:Y:S05]  /*8a00*/  @!P0 BRA `(.L_x_192) ;  /* 0xfffffffc00f08947 */ /* 0x004fea000383ffff */
[----:B------:R-:W-:Y:S05]  /*8a10*/  BRA `(.L_x_193) ;  /* 0xffffffac00847947 */ /* 0x000fea000383ffff */
.L_x_69:
[----:B----4-:R-:W-:-:S07]  /*8a20*/  MOV R0, UR5 ;  /* 0x0000000500007c02 */ /* 0x010fce0008000f00 */
.L_x_194:
[----:B-1----:R1:W2:Y:S02]  /*8a30*/  SYNCS.PHASECHK.TRANS64.TRYWAIT P0, [R0+URZ], R3 ;  /* 0x00000003000075a7 */ /* 0x0022a400080011ff */
[----:B--2---:R-:W-:Y:S05]  /*8a40*/  @!P0 NANOSLEEP.SYNCS 0x989680 ;  /* 0x009896800000895d */ /* 0x004fea0003900000 */
[----:B------:R-:W2:Y:S02]  /*8a50*/  @!P0 SYNCS.PHASECHK.TRANS64 P0, [R0+URZ], R3 ;  /* 0x00000003000085a7 */ /* 0x000ea400080010ff */
[----:B--2---:R-:W-:Y:S05]  /*8a60*/  @!P0 BRA `(.L_x_194) ;  /* 0xfffffffc00f08947 */ /* 0x004fea000383ffff */
[----:B------:R-:W-:Y:S05]  /*8a70*/  BRA `(.L_x_195) ;  /* 0xffffffac00907947 */ /* 0x000fea000383ffff */
.L_x_72:
[----:B-1----:R1:W2:Y:S02]  /*8a80*/  SYNCS.PHASECHK.TRANS64.TRYWAIT P0, [R0+URZ+0x2a0], R5 ;  /* 0x0002a005000075a7 */ /* 0x0022a400080011ff */
[----:B--2---:R-:W-:Y:S05]  /*8a90*/  @!P0 NANOSLEEP.SYNCS 0x989680 ;  /* 0x009896800000895d */ /* 0x004fea0003900000 */
[----:B------:R-:W2:Y:S02]  /*8aa0*/  @!P0 SYNCS.PHASECHK.TRANS64 P0, [R0+URZ+0x2a0], R5 ;  /* 0x0002a005000085a7 */ /* 0x000ea400080010ff */
[----:B--2---:R-:W-:Y:S05]  /*8ab0*/  @!P0 BRA `(.L_x_72) ;  /* 0xfffffffc00f08947 */ /* 0x004fea000383ffff */
[----:B------:R-:W-:Y:S05]  /*8ac0*/  BRA `(.L_x_196) ;  /* 0xffffffac00ec7947 */ /* 0x000fea000383ffff */
.L_x_73:
[----:B------:R-:W-:-:S07]  /*8ad0*/  MOV R0, UR5 ;  /* 0x0000000500007c02 */ /* 0x000fce0008000f00 */
.L_x_197:
[----:B-1----:R1:W2:Y:S02]  /*8ae0*/  SYNCS.PHASECHK.TRANS64.TRYWAIT P0, [R0+URZ+0x250], R5 ;  /* 0x00025005000075a7 */ /* 0x0022a400080011ff */
[----:B--2---:R-:W-:Y:S05]  /*8af0*/  @!P0 NANOSLEEP.SYNCS 0x989680 ;  /* 0x009896800000895d */ /* 0x004fea0003900000 */
[----:B------:R-:W2:Y:S02]  /*8b00*/  @!P0 SYNCS.PHASECHK.TRANS64 P0, [R0+URZ+0x250], R5 ;  /* 0x00025005000085a7 */ /* 0x000ea400080010ff */
[----:B--2---:R-:W-:Y:S05]  /*8b10*/  @!P0 BRA `(.L_x_197) ;  /* 0xfffffffc00f08947 */ /* 0x004fea000383ffff */
[----:B------:R-:W-:Y:S05]  /*8b20*/  BRA `(.L_x_198) ;  /* 0xffffffac00fc7947 */ /* 0x000fea000383ffff */
.L_x_74:
[----:B-1----:R1:W2:Y:S02]  /*8b30*/  SYNCS.PHASECHK.TRANS64.TRYWAIT P1, [R0+URZ+0x240], R5 ;  /* 0x00024005000075a7 */ /* 0x0022a400080211ff */
[----:B--2---:R-:W-:Y:S05]  /*8b40*/  @!P1 NANOSLEEP.SYNCS 0x989680 ;  /* 0x009896800000995d */ /* 0x004fea0003900000 */
[----:B------:R-:W2:Y:S02]  /*8b50*/  @!P1 SYNCS.PHASECHK.TRANS64 P1, [R0+URZ+0x240], R5 ;  /* 0x00024005000095a7 */ /* 0x000ea400080210ff */
[----:B--2---:R-:W-:Y:S05]  /*8b60*/  @!P1 BRA `(.L_x_74) ;  /* 0xfffffffc00f09947 */ /* 0x004fea000383ffff */
[----:B------:R-:W-:Y:S05]  /*8b70*/  BRA `(.L_x_199) ;  /* 0xffffffb0002c7947 */ /* 0x000fea000383ffff */
.L_x_77:
[----:B------:R-:W-:-:S07]  /*8b80*/  MOV R0, UR5 ;  /* 0x0000000500007c02 */ /* 0x000fce0008000f00 */
.L_x_200:
[----:B-1----:R1:W2:Y:S02]  /*8b90*/  SYNCS.PHASECHK.TRANS64.TRYWAIT P0, [R0+URZ+0x250], R3 ;  /* 0x00025003000075a7 */ /* 0x0022a400080011ff */
[----:B--2---:R-:W-:Y:S05]  /*8ba0*/  @!P0 NANOSLEEP.SYNCS 0x989680 ;  /* 0x009896800000895d */ /* 0x004fea0003900000 */
[----:B------:R-:W2:Y:S02]  /*8bb0*/  @!P0 SYNCS.PHASECHK.TRANS64 P0, [R0+URZ+0x250], R3 ;  /* 0x00025003000085a7 */ /* 0x000ea400080010ff */
[----:B--2---:R-:W-:Y:S05]  /*8bc0*/  @!P0 BRA `(.L_x_200) ;  /* 0xfffffffc00f08947 */ /* 0x004fea000383ffff */
[----:B------:R-:W-:Y:S05]  /*8bd0*/  BRA `(.L_x_76) ;  /* 0xffffffb000807947 */ /* 0x000fea000383ffff */
.L_x_84:
[----:B-1----:R1:W2:Y:S02]  /*8be0*/  SYNCS.PHASECHK.TRANS64.TRYWAIT P1, [R0+URZ+0x240], R5 ;  /* 0x00024005000075a7 */ /* 0x0022a400080211ff */
[----:B--2---:R-:W-:Y:S05]  /*8bf0*/  @!P1 NANOSLEEP.SYNCS 0x989680 ;  /* 0x009896800000995d */ /* 0x004fea0003900000 */
[----:B------:R-:W2:Y:S02]  /*8c00*/  @!P1 SYNCS.PHASECHK.TRANS64 P1, [R0+URZ+0x240], R5 ;  /* 0x00024005000095a7 */ /* 0x000ea400080210ff */
[----:B--2---:R-:W-:Y:S05]  /*8c10*/  @!P1 BRA `(.L_x_84) ;  /* 0xfffffffc00f09947 */ /* 0x004fea000383ffff */
[----:B------:R-:W-:Y:S05]  /*8c20*/  BRA `(.L_x_201) ;  /* 0xffffffb400d47947 */ /* 0x000fea000383ffff */
.L_x_85:
[----:B------:R-:W-:-:S07]  /*8c30*/  MOV R3, UR9 ;  /* 0x0000000900037c02 */ /* 0x000fce0008000f00 */
.L_x_202:
[----:B-1----:R1:W2:Y:S02]  /*8c40*/  SYNCS.PHASECHK.TRANS64.TRYWAIT P0, [R3+URZ+0x280], R0 ;  /* 0x00028000030075a7 */ /* 0x0022a400080011ff */
[----:B--2---:R-:W-:Y:S05]  /*8c50*/  @!P0 NANOSLEEP.SYNCS 0x989680 ;  /* 0x009896800000895d */ /* 0x004fea0003900000 */
[----:B------:R-:W2:Y:S02]  /*8c60*/  @!P0 SYNCS.PHASECHK.TRANS64 P0, [R3+URZ+0x280], R0 ;  /* 0x00028000030085a7 */ /* 0x000ea400080010ff */
[----:B--2---:R-:W-:Y:S05]  /*8c70*/  @!P0 BRA `(.L_x_202) ;  /* 0xfffffffc00f08947 */ /* 0x004fea000383ffff */
[----:B------:R-:W-:Y:S05]  /*8c80*/  BRA `(.L_x_203) ;  /* 0xffffffb800087947 */ /* 0x000fea000383ffff */
.L_x_88:
[----:B------:R-:W-:Y:S07]  /*8c90*/  MOV R0, UR7 ;  /* 0x0000000700007c02 */ /* 0x000fee0008000f00 */
.L_x_204:
[----:B-1----:R1:W2:Y:S02]  /*8ca0*/  SYNCS.PHASECHK.TRANS64.TRYWAIT P0, [R0+URZ], R3 ;  /* 0x00000003000075a7 */ /* 0x0022a400080011ff */
[----:B--2---:R-:W-:Y:S05]  /*8cb0*/  @!P0 NANOSLEEP.SYNCS 0x989680 ;  /* 0x009896800000895d */ /* 0x004fea0003900000 */
[----:B------:R-:W2:Y:S02]  /*8cc0*/  @!P0 SYNCS.PHASECHK.TRANS64 P0, [R0+URZ], R3 ;  /* 0x00000003000085a7 */ /* 0x000ea400080010ff */
[----:B--2---:R-:W-:Y:S05]  /*8cd0*/  @!P0 BRA `(.L_x_204) ;  /* 0xfffffffc00f08947 */ /* 0x004fea000383ffff */
[----:B------:R-:W-:Y:S05]  /*8ce0*/  BRA `(.L_x_87) ;  /* 0xffffffb800287947 */ /* 0x000fea000383ffff */
.L_x_91:
[----:B------:R-:W-:-:S07]  /*8cf0*/  MOV R0, UR5 ;  /* 0x0000000500007c02 */ /* 0x000fce0008000f00 */
.L_x_205:
[----:B--2---:R2:W3:Y:S02]  /*8d00*/  SYNCS.PHASECHK.TRANS64.TRYWAIT P0, [R0+URZ], R3 ;  /* 0x00000003000075a7 */ /* 0x0044e400080011ff */
[----:B---3--:R-:W-:Y:S05]  /*8d10*/  @!P0 NANOSLEEP.SYNCS 0x989680 ;  /* 0x009896800000895d */ /* 0x008fea0003900000 */
[----:B------:R-:W3:Y:S02]  /*8d20*/  @!P0 SYNCS.PHASECHK.TRANS64 P0, [R0+URZ], R3 ;  /* 0x00000003000085a7 */ /* 0x000ee400080010ff */
[----:B---3--:R-:W-:Y:S05]  /*8d30*/  @!P0 BRA `(.L_x_205) ;  /* 0xfffffffc00f08947 */ /* 0x008fea000383ffff */
[----:B------:R-:W-:Y:S05]  /*8d40*/  BRA `(.L_x_206) ;  /* 0xffffffb800cc7947 */ /* 0x000fea000383ffff */
.L_x_92:
[----:B------:R-:W-:-:S07]  /*8d50*/  MOV R0, UR5 ;  /* 0x0000000500007c02 */ /* 0x000fce0008000f00 */
.L_x_207:
[----:B--2---:R2:W3:Y:S02]  /*8d60*/  SYNCS.PHASECHK.TRANS64.TRYWAIT P0, [R0+URZ], R3 ;  /* 0x00000003000075a7 */ /* 0x0044e400080011ff */
[----:B---3--:R-:W-:Y:S05]  /*8d70*/  @!P0 NANOSLEEP.SYNCS 0x989680 ;  /* 0x009896800000895d */ /* 0x008fea0003900000 */
[----:B------:R-:W3:Y:S02]  /*8d80*/  @!P0 SYNCS.PHASECHK.TRANS64 P0, [R0+URZ], R3 ;  /* 0x00000003000085a7 */ /* 0x000ee400080010ff */
[----:B---3--:R-:W-:Y:S05]  /*8d90*/  @!P0 BRA `(.L_x_207) ;  /* 0xfffffffc00f08947 */ /* 0x008fea000383ffff */
[----:B------:R-:W-:Y:S05]  /*8da0*/  BRA `(.L_x_208) ;  /* 0xffffffb800d87947 */ /* 0x000fea000383ffff */
.L_x_93:
[----:B------:R-:W-:-:S07]  /*8db0*/  MOV R0, UR5 ;  /* 0x0000000500007c02 */ /* 0x000fce0008000f00 */
.L_x_209:
[----:B--2---:R2:W3:Y:S02]  /*8dc0*/  SYNCS.PHASECHK.TRANS64.TRYWAIT P0, [R0+URZ], R3 ;  /* 0x00000003000075a7 */ /* 0x0044e400080011ff */
[----:B---3--:R-:W-:Y:S05]  /*8dd0*/  @!P0 NANOSLEEP.SYNCS 0x989680 ;  /* 0x009896800000895d */ /* 0x008fea0003900000 */
[----:B------:R-:W3:Y:S02]  /*8de0*/  @!P0 SYNCS.PHASECHK.TRANS64 P0, [R0+URZ], R3 ;  /* 0x00000003000085a7 */ /* 0x000ee400080010ff */
[----:B---3--:R-:W-:Y:S05]  /*8df0*/  @!P0 BRA `(.L_x_209) ;  /* 0xfffffffc00f08947 */ /* 0x008fea000383ffff */
[----:B------:R-:W-:Y:S05]  /*8e00*/  BRA `(.L_x_210) ;  /* 0xffffffb800e47947 */ /* 0x000fea000383ffff */
.L_x_94:
[----:B------:R-:W-:-:S07]  /*8e10*/  MOV R0, UR7 ;  /* 0x0000000700007c02 */ /* 0x000fce0008000f00 */
.L_x_211:
[----:B--2---:R2:W3:Y:S02]  /*8e20*/  SYNCS.PHASECHK.TRANS64.TRYWAIT P0, [R0+URZ], R3 ;  /* 0x00000003000075a7 */ /* 0x0044e400080011ff */
[----:B---3--:R-:W-:Y:S05]  /*8e30*/  @!P0 NANOSLEEP.SYNCS 0x989680 ;  /* 0x009896800000895d */ /* 0x008fea0003900000 */
[----:B------:R-:W3:Y:S02]  /*8e40*/  @!P0 SYNCS.PHASECHK.TRANS64 P0, [R0+URZ], R3 ;  /* 0x00000003000085a7 */ /* 0x000ee400080010ff */
[----:B---3--:R-:W-:Y:S05]  /*8e50*/  @!P0 BRA `(.L_x_211) ;  /* 0xfffffffc00f08947 */ /* 0x008fea000383ffff */
[----:B------:R-:W-:Y:S05]  /*8e60*/  BRA `(.L_x_212) ;  /* 0xffffffb800f07947 */ /* 0x000fea000383ffff */
.L_x_99:
[----:B---3--:R3:W1:Y:S02]  /*8e70*/  SYNCS.PHASECHK.TRANS64.TRYWAIT P0, [R0+URZ+0x240], R3 ;  /* 0x00024003000075a7 */ /* 0x00866400080011ff */
[----:B-1----:R-:W-:Y:S05]  /*8e80*/  @!P0 NANOSLEEP.SYNCS 0x989680 ;  /* 0x009896800000895d */ /* 0x002fea0003900000 */
[----:B------:R-:W1:Y:S02]  /*8e90*/  @!P0 SYNCS.PHASECHK.TRANS64 P0, [R0+URZ+0x240], R3 ;  /* 0x00024003000085a7 */ /* 0x000e6400080010ff */
[----:B-1----:R-:W-:Y:S05]  /*8ea0*/  @!P0 BRA `(.L_x_99) ;  /* 0xfffffffc00f08947 */ /* 0x002fea000383ffff */
[----:B------:R-:W-:Y:S05]  /*8eb0*/  BRA `(.L_x_213) ;  /* 0xffffffbc00ec7947 */ /* 0x000fea000383ffff */
.L_x_102:
[----:B------:R-:W-:Y:S07]  /*8ec0*/  MOV R0, UR6 ;  /* 0x0000000600007c02 */ /* 0x000fee0008000f00 */
.L_x_214:
[----:B-1----:R1:W3:Y:S02]  /*8ed0*/  SYNCS.PHASECHK.TRANS64.TRYWAIT P0, [R0+URZ+0x238], R3 ;  /* 0x00023803000075a7 */ /* 0x0022e400080011ff */
[----:B---3--:R-:W-:Y:S05]  /*8ee0*/  @!P0 NANOSLEEP.SYNCS 0x989680 ;  /* 0x009896800000895d */ /* 0x008fea0003900000 */
[----:B------:R-:W3:Y:S02]  /*8ef0*/  @!P0 SYNCS.PHASECHK.TRANS64 P0, [R0+URZ+0x238], R3 ;  /* 0x00023803000085a7 */ /* 0x000ee400080010ff */
[----:B---3--:R-:W-:Y:S05]  /*8f00*/  @!P0 BRA `(.L_x_214) ;  /* 0xfffffffc00f08947 */ /* 0x008fea000383ffff */
[----:B------:R-:W-:Y:S05]  /*8f10*/  BRA `(.L_x_101) ;  /* 0xffffffc000d87947 */ /* 0x000fea000383ffff */
.L_x_105:
[----:B------:R-:W-:Y:S07]  /*8f20*/  MOV R3, UR6 ;  /* 0x0000000600037c02 */ /* 0x000fee0008000f00 */
.L_x_215:
[----:B-1----:R1:W2:Y:S02]  /*8f30*/  SYNCS.PHASECHK.TRANS64.TRYWAIT P2, [R3+URZ+0x228], R26 ;  /* 0x0002281a030075a7 */ /* 0x0022a400080411ff */
[----:B--2---:R-:W-:Y:S05]  /*8f40*/  @!P2 NANOSLEEP.SYNCS 0x989680 ;  /* 0x009896800000a95d */ /* 0x004fea0003900000 */
[----:B------:R-:W2:Y:S02]  /*8f50*/  @!P2 SYNCS.PHASECHK.TRANS64 P2, [R3+URZ+0x228], R26 ;  /* 0x0002281a0300a5a7 */ /* 0x000ea400080410ff */
[----:B--2---:R-:W-:Y:S05]  /*8f60*/  @!P2 BRA `(.L_x_215) ;  /* 0xfffffffc00f0a947 */ /* 0x004fea000383ffff */
[----:B------:R-:W-:Y:S05]  /*8f70*/  BRA `(.L_x_216) ;  /* 0xffffffc4006c7947 */ /* 0x000fea000383ffff */
.L_x_108:
[----:B--2---:R2:W4:Y:S02]  /*8f80*/  SYNCS.PHASECHK.TRANS64.TRYWAIT P0, [R0+URZ+0x240], R3 ;  /* 0x00024003000075a7 */ /* 0x00452400080011ff */
[----:B----4-:R-:W-:Y:S05]  /*8f90*/  @!P0 NANOSLEEP.SYNCS 0x989680 ;  /* 0x009896800000895d */ /* 0x010fea0003900000 */
[----:B------:R-:W4:Y:S02]  /*8fa0*/  @!P0 SYNCS.PHASECHK.TRANS64 P0, [R0+URZ+0x240], R3 ;  /* 0x00024003000085a7 */ /* 0x000f2400080010ff */
[----:B----4-:R-:W-:Y:S05]  /*8fb0*/  @!P0 BRA `(.L_x_108) ;  /* 0xfffffffc00f08947 */ /* 0x010fea000383ffff */
[----:B------:R-:W-:Y:S05]  /*8fc0*/  BRA `(.L_x_217) ;  /* 0xffffffc800bc7947 */ /* 0x000fea000383ffff */
.L_x_119:
[----:B-1----:R-:W-:Y:S04]  /*8fd0*/  MOV R0, UR43 ;  /* 0x0000002b00007c02 */ /* 0x002fe80008000f00 */
[----:B------:R1:W2:Y:S03]  /*8fe0*/  SYNCS.PHASECHK.TRANS64.TRYWAIT P1, [R0+URZ+0x220], R3 ;  /* 0x00022003000075a7 */ /* 0x0002a600080211ff */
[----:B--2---:R-:W-:Y:S05]  /*8ff0*/  @!P1 NANOSLEEP.SYNCS 0x989680 ;  /* 0x009896800000995d */ /* 0x004fea0003900000 */
[----:B------:R-:W2:Y:S02]  /*9000*/  @!P1 SYNCS.PHASECHK.TRANS64 P1, [R0+URZ+0x220], R3 ;  /* 0x00022003000095a7 */ /* 0x000ea400080210ff */
[----:B--2---:R-:W-:Y:S05]  /*9010*/  @!P1 BRA `(.L_x_119) ;  /* 0xfffffffc00ec9947 */ /* 0x004fea000383ffff */
[----:B------:R-:W-:Y:S05]  /*9020*/  BRA `(.L_x_118) ;  /* 0xffffffd400b87947 */ /* 0x000fea000383ffff */
.L_x_121:
[----:B------:R1:W1:Y:S02]  /*9030*/  SYNCS.PHASECHK.TRANS64.TRYWAIT P1, [R156+URZ+0x260], R5 ;  /* 0x000260059c0075a7 */ /* 0x00026400080211ff */
[----:B-1----:R-:W-:Y:S05]  /*9040*/  @!P1 NANOSLEEP.SYNCS 0x989680 ;  /* 0x009896800000995d */ /* 0x002fea0003900000 */
[----:B------:R-:W1:Y:S02]  /*9050*/  @!P1 SYNCS.PHASECHK.TRANS64 P1, [R156+URZ+0x260], R5 ;  /* 0x000260059c0095a7 */ /* 0x000e6400080210ff */
[----:B-1----:R-:W-:Y:S05]  /*9060*/  @!P1 BRA `(.L_x_121) ;  /* 0xfffffffc00f09947 */ /* 0x002fea000383ffff */
[----:B------:R-:W-:Y:S05]  /*9070*/  BRA `(.L_x_120) ;  /* 0xffffffd400fc7947 */ /* 0x000fea000383ffff */
        .weak           $__internal_0_$__cuda_sm10x_tcgen05_guardrail_trap_col_being_dealloced_not_returned_by_alloc
        .type           $__internal_0_$__cuda_sm10x_tcgen05_guardrail_trap_col_being_dealloced_not_returned_by_alloc,@function
        .size           $__internal_0_$__cuda_sm10x_tcgen05_guardrail_trap_col_being_dealloced_not_returned_by_alloc,($__internal_1_$__cuda_sm10x_tcgen05_guardrail_trap_phase_invalid_during_alloc - $__internal_0_$__cuda_sm10x_tcgen05_guardrail_trap_col_being_dealloced_not_returned_by_alloc)
$__internal_0_$__cuda_sm10x_tcgen05_guardrail_trap_col_being_dealloced_not_returned_by_alloc:
[----:B------:R-:W-:Y:S05]  /*9080*/  BPT.TRAP 0x1 ;  /* 0x000000040000795c */ /* 0x000fea0000300000 */
[----:B------:R-:W-:-:S04]  /*9090*/  HFMA2 R3, -RZ, RZ, 0, 0 ;  /* 0x00000000ff037431 */ /* 0x000fc800000001ff */
[----:B------:R-:W-:Y:S05]  /*90a0*/  RET.REL.NODEC R2 `(_ZN7cutlass13device_kernelINS_4gemm6kernel13GemmUniversalIN4cute5tupleIJiiiiEEENS1_10collective13CollectiveMmaINS1_35MainloopSm100TmaUmmaWarpSpecializedILi34ELi2ELi4ENS5_IJNS4_1CILi1EEESB_SB_EEEEENS5_IJNSA_ILi128EEENSA_ILi64EEENSA_ILi32EEEEEENS_12float_e4m3_tENS5_IJlSB_lEEENS_12float_e5m2_tENS5_IJSB_llEEENS4_8TiledMMAINS4_8MMA_AtomIJNS4_10MMA_TraitsINS4_19SM100_MMA_F8F6F4_SSEJSI_SK_fSE_SF_NS4_17integral_constantINS4_4UMMA5MajorELSS_0EEENSQ_ISS_LSS_1EEENSQ_INSR_7ScaleInELSV_0EEESW_EEEEEENS4_6LayoutISC_NS5_IJNSA_ILi0EEES10_S10_EEEEENS5_IJNS4_10UnderscoreES13_S13_EEEEENS4_13SM90_TMA_LOADENS4_14ComposedLayoutINS4_7SwizzleILi1ELi4ELi3EEENS4_18smem_ptr_flag_bitsILi8EEENSZ_INS5_IJNSA_ILi8EEESG_EEENS5_IJSG_SB_EEEEEEEvNS4_8identityES16_NS17_INS18_ILi2ELi4ELi3EEES1B_NSZ_INS5_IJSF_S1C_EEENS5_IJSB_SF_EEEEEEEvS1H_EENS_8epilogue10collective18CollectiveEpilogueINS1O_23Sm100TmaWarpSpecializedILi1ELi1ELi64ELb0ELb0EEEJSH_NS5_IJNSZ_ISE_SB_EENSZ_ISF_SB_EEEEESI_SJ_SI_SJ_NS1O_6fusion15FusionCallbacksIS1S_NS1W_17LinearCombinationISI_fSI_fLNS_15FloatRoundStyleE2EEESH_S1V_JEEENS4_5SM1004TMEM4LOAD26SM100_TMEM_LOAD_32dp32b64xES16_NS17_IS1I_S1B_NSZ_INS5_IJS1C_SF_EEENS5_IJSF_SB_EEEEEEENS4_39AutoVectorizingCopyWithAssumedAlignmentILi128EEENS4_14SM90_TMA_STOREES29_S2B_S2B_EEEvvEEEEvNT_6ParamsE) ;  /* 0xffffff6c02d47950 */ /* 0x000fea0003c3ffff */
        .weak           $__internal_1_$__cuda_sm10x_tcgen05_guardrail_trap_phase_invalid_during_alloc
        .type           $__internal_1_$__cuda_sm10x_tcgen05_guardrail_trap_phase_invalid_during_alloc,@function
        .size           $__internal_1_$__cuda_sm10x_tcgen05_guardrail_trap_phase_invalid_during_alloc,($__internal_2_$__cuda_sm10x_tcgen05_guardrail_trap_unallocated_columns_being_dealloced - $__internal_1_$__cuda_sm10x_tcgen05_guardrail_trap_phase_invalid_during_alloc)
$__internal_1_$__cuda_sm10x_tcgen05_guardrail_trap_phase_invalid_during_alloc:
[----:B------:R-:W-:Y:S05]  /*90b0*/  BPT.TRAP 0x1 ;  /* 0x000000040000795c */ /* 0x000fea0000300000 */
[----:B------:R-:W-:-:S04]  /*90c0*/  MOV R3, 0x0 ;  /* 0x0000000000037802 */ /* 0x000fc80000000f00 */
[----:B------:R-:W-:Y:S05]  /*90d0*/  RET.REL.NODEC R2 `(_ZN7cutlass13device_kernelINS_4gemm6kernel13GemmUniversalIN4cute5tupleIJiiiiEEENS1_10collective13CollectiveMmaINS1_35MainloopSm100TmaUmmaWarpSpecializedILi34ELi2ELi4ENS5_IJNS4_1CILi1EEESB_SB_EEEEENS5_IJNSA_ILi128EEENSA_ILi64EEENSA_ILi32EEEEEENS_12float_e4m3_tENS5_IJlSB_lEEENS_12float_e5m2_tENS5_IJSB_llEEENS4_8TiledMMAINS4_8MMA_AtomIJNS4_10MMA_TraitsINS4_19SM100_MMA_F8F6F4_SSEJSI_SK_fSE_SF_NS4_17integral_constantINS4_4UMMA5MajorELSS_0EEENSQ_ISS_LSS_1EEENSQ_INSR_7ScaleInELSV_0EEESW_EEEEEENS4_6LayoutISC_NS5_IJNSA_ILi0EEES10_S10_EEEEENS5_IJNS4_10UnderscoreES13_S13_EEEEENS4_13SM90_TMA_LOADENS4_14ComposedLayoutINS4_7SwizzleILi1ELi4ELi3EEENS4_18smem_ptr_flag_bitsILi8EEENSZ_INS5_IJNSA_ILi8EEESG_EEENS5_IJSG_SB_EEEEEEEvNS4_8identityES16_NS17_INS18_ILi2ELi4ELi3EEES1B_NSZ_INS5_IJSF_S1C_EEENS5_IJSB_SF_EEEEEEEvS1H_EENS_8epilogue10collective18CollectiveEpilogueINS1O_23Sm100TmaWarpSpecializedILi1ELi1ELi64ELb0ELb0EEEJSH_NS5_IJNSZ_ISE_SB_EENSZ_ISF_SB_EEEEESI_SJ_SI_SJ_NS1O_6fusion15FusionCallbacksIS1S_NS1W_17LinearCombinationISI_fSI_fLNS_15FloatRoundStyleE2EEESH_S1V_JEEENS4_5SM1004TMEM4LOAD26SM100_TMEM_LOAD_32dp32b64xES16_NS17_IS1I_S1B_NSZ_INS5_IJS1C_SF_EEENS5_IJSF_SB_EEEEEEENS4_39AutoVectorizingCopyWithAssumedAlignmentILi128EEENS4_14SM90_TMA_STOREES29_S2B_S2B_EEEvvEEEEvNT_6ParamsE) ;  /* 0xffffff6c02c87950 */ /* 0x000fea0003c3ffff */
        .weak           $__internal_2_$__cuda_sm10x_tcgen05_guardrail_trap_unallocated_columns_being_dealloced
        .type           $__internal_2_$__cuda_sm10x_tcgen05_guardrail_trap_unallocated_columns_being_dealloced,@function
        .size           $__internal_2_$__cuda_sm10x_tcgen05_guardrail_trap_unallocated_columns_being_dealloced,(.L_x_219 - $__internal_2_$__cuda_sm10x_tcgen05_guardrail_trap_unallocated_columns_being_dealloced)
$__internal_2_$__cuda_sm10x_tcgen05_guardrail_trap_unallocated_columns_being_dealloced:
[----:B------:R-:W-:Y:S05]  /*90e0*/  BPT.TRAP 0x1 ;  /* 0x000000040000795c */ /* 0x000fea0000300000 */
[----:B------:R-:W-:-:S04]  /*90f0*/  HFMA2 R3, -RZ, RZ, 0, 0 ;  /* 0x00000000ff037431 */ /* 0x000fc800000001ff */
[----:B------:R-:W-:Y:S05]  /*9100*/  RET.REL.NODEC R2 `(_ZN7cutlass13device_kernelINS_4gemm6kernel13GemmUniversalIN4cute5tupleIJiiiiEEENS1_10collective13CollectiveMmaINS1_35MainloopSm100TmaUmmaWarpSpecializedILi34ELi2ELi4ENS5_IJNS4_1CILi1EEESB_SB_EEEEENS5_IJNSA_ILi128EEENSA_ILi64EEENSA_ILi32EEEEEENS_12float_e4m3_tENS5_IJlSB_lEEENS_12float_e5m2_tENS5_IJSB_llEEENS4_8TiledMMAINS4_8MMA_AtomIJNS4_10MMA_TraitsINS4_19SM100_MMA_F8F6F4_SSEJSI_SK_fSE_SF_NS4_17integral_constantINS4_4UMMA5MajorELSS_0EEENSQ_ISS_LSS_1EEENSQ_INSR_7ScaleInELSV_0EEESW_EEEEEENS4_6LayoutISC_NS5_IJNSA_ILi0EEES10_S10_EEEEENS5_IJNS4_10UnderscoreES13_S13_EEEEENS4_13SM90_TMA_LOADENS4_14ComposedLayoutINS4_7SwizzleILi1ELi4ELi3EEENS4_18smem_ptr_flag_bitsILi8EEENSZ_INS5_IJNSA_ILi8EEESG_EEENS5_IJSG_SB_EEEEEEEvNS4_8identityES16_NS17_INS18_ILi2ELi4ELi3EEES1B_NSZ_INS5_IJSF_S1C_EEENS5_IJSB_SF_EEEEEEEvS1H_EENS_8epilogue10collective18CollectiveEpilogueINS1O_23Sm100TmaWarpSpecializedILi1ELi1ELi64ELb0ELb0EEEJSH_NS5_IJNSZ_ISE_SB_EENSZ_ISF_SB_EEEEESI_SJ_SI_SJ_NS1O_6fusion15FusionCallbacksIS1S_NS1W_17LinearCombinationISI_fSI_fLNS_15FloatRoundStyleE2EEESH_S1V_JEEENS4_5SM1004TMEM4LOAD26SM100_TMEM_LOAD_32dp32b64xES16_NS17_IS1I_S1B_NSZ_INS5_IJS1C_SF_EEENS5_IJSF_SB_EEEEEEENS4_39AutoVectorizingCopyWithAssumedAlignmentILi128EEENS4_14SM90_TMA_STOREES29_S2B_S2B_EEEvvEEEEvNT_6ParamsE) ;  /* 0xffffff6c02bc7950 */ /* 0x000fea0003c3ffff */
.L_x_218:
[----:B------:R-:W-:-:S00]  /*9110*/  BRA `(.L_x_218) ;  /* 0xfffffffc00fc7947 */ /* 0x000fc0000383ffff */
[----:B------:R-:W-:-:S00]  /*9120*/  NOP ;  /* 0x0000000000007918 */ /* 0x000fc00000000000 */
        /* <DEDUP_REMOVED lines=13> */
.L_x_219:


//--------------------- .nv.global.init           --------------------------
	.section	.nv.global.init,"aw",@progbits
.nv.global.init:
	.type		$str$27,@object
	.size		$str$27,($str$28 - $str$27)
$str$27:
        /*0000*/ 	.byte	0x28, 0x61, 0x64, 0x64, 0x72, 0x65, 0x73, 0x73, 0x20, 0x26, 0x20, 0x6d, 0x61, 0x73, 0x6b, 0x29
        /*0010*/ 	.byte	0x20, 0x3d, 0x3d, 0x20, 0x30, 0x00
	.type		$str$28,@object
	.size		$str$28,($str$26 - $str$28)
$str$28:
        /*0016*/ 	.byte	0x2f, 0x74, 0x6d, 0x70, 0x2f, 0x63, 0x75, 0x74, 0x6c, 0x61, 0x73, 0x73, 0x5f, 0x73, 0x77, 0x65
        /*0026*/ 	.byte	0x65, 0x70, 0x5f, 0x73, 0x72, 0x63, 0x2f, 0x69, 0x6e, 0x63, 0x6c, 0x75, 0x64, 0x65, 0x2f, 0x63
        /*0036*/ 	.byte	0x75, 0x74, 0x65, 0x2f, 0x70, 0x6f, 0x69, 0x6e, 0x74, 0x65, 0x72, 0x5f, 0x66, 0x6c, 0x61, 0x67
        /*0046*/ 	.byte	0x67, 0x65, 0x64, 0x2e, 0x68, 0x70, 0x70, 0x00
	.type		$str$26,@object
	.size		$str$26,($str$25 - $str$26)
$str$26:
        /*004e*/ 	.byte	0x2f, 0x74, 0x6d, 0x70, 0x2f, 0x63, 0x75, 0x74, 0x6c, 0x61, 0x73, 0x73, 0x5f, 0x73, 0x77, 0x65
        /*005e*/ 	.byte	0x65, 0x70, 0x5f, 0x73, 0x72, 0x63, 0x2f, 0x69, 0x6e, 0x63, 0x6c, 0x75, 0x64, 0x65, 0x2f, 0x63
        /*006e*/ 	.byte	0x75, 0x74, 0x65, 0x2f, 0x61, 0x74, 0x6f, 0x6d, 0x2f, 0x63, 0x6f, 0x70, 0x79, 0x5f, 0x74, 0x72
        /*007e*/ 	.byte	0x61, 0x69, 0x74, 0x73, 0x5f, 0x73, 0x6d, 0x31, 0x30, 0x30, 0x2e, 0x68, 0x70, 0x70, 0x00
	.type		$str$25,@object
	.size		$str$25,(__unnamed_1 - $str$25)
$str$25:
        /*008d*/ 	.byte	0x28, 0x28, 0x75, 0x69, 0x6e, 0x74, 0x33, 0x32, 0x5f, 0x74, 0x28, 0x74, 0x68, 0x72, 0x65, 0x61
        /*009d*/ 	.byte	0x64, 0x49, 0x64, 0x78, 0x2e, 0x78, 0x29, 0x20, 0x2f, 0x20, 0x33, 0x32, 0x29, 0x20, 0x25, 0x20
        /*00ad*/ 	.byte	0x34, 0x29, 0x20, 0x3d, 0x3d, 0x20, 0x28, 0x28, 0x28, 0x74, 0x6d, 0x65, 0x6d, 0x5f, 0x61, 0x64
        /*00bd*/ 	.byte	0x64, 0x72, 0x20, 0x3e, 0x3e, 0x20, 0x31, 0x36, 0x29, 0x20, 0x2f, 0x20, 0x33, 0x32, 0x29, 0x20
        /*00cd*/ 	.byte	0x25, 0x20, 0x34, 0x29, 0x00
	.type		__unnamed_1,@object
	.size		__unnamed_1,(__unnamed_2 - __unnamed_1)
__unnamed_1:
        /*00d2*/ 	.byte	0x61, 0x75, 0x74, 0x6f, 0x20, 0x63, 0x75, 0x74, 0x65, 0x3a, 0x3a, 0x61, 0x73, 0x5f, 0x70, 0x6f
        /* <DEDUP_REMOVED lines=24> */
        /*0262*/ 	.byte	0x43, 0x3c, 0x38, 0x31, 0x39, 0x32, 0x3e, 0x3e, 0x3e, 0x3e, 0x5d, 0x00
	.type		__unnamed_2,@object
	.size		__unnamed_2,(.L_2 - __unnamed_2)
__unnamed_2:
        /* <DEDUP_REMOVED lines=42> */
        /*050e*/ 	.byte	0x3e, 0x3e, 0x3e, 0x3e, 0x5d, 0x00
.L_2:


//--------------------- .nv.shared._ZN7cutlass13device_kernelINS_4gemm6kernel13GemmUniversalIN4cute5tupleIJiiiiEEENS1_10collective13CollectiveMmaINS1_35MainloopSm100TmaUmmaWarpSpecializedILi34ELi2ELi4ENS5_IJNS4_1CILi1EEESB_SB_EEEEENS5_IJNSA_ILi128EEENSA_ILi64EEENSA_ILi32EEEEEENS_12float_e4m3_tENS5_IJlSB_lEEENS_12float_e5m2_tENS5_IJSB_llEEENS4_8TiledMMAINS4_8MMA_AtomIJNS4_10MMA_TraitsINS4_19SM100_MMA_F8F6F4_SSEJSI_SK_fSE_SF_NS4_17integral_constantINS4_4UMMA5MajorELSS_0EEENSQ_ISS_LSS_1EEENSQ_INSR_7ScaleInELSV_0EEESW_EEEEEENS4_6LayoutISC_NS5_IJNSA_ILi0EEES10_S10_EEEEENS5_IJNS4_10UnderscoreES13_S13_EEEEENS4_13SM90_TMA_LOADENS4_14ComposedLayoutINS4_7SwizzleILi1ELi4ELi3EEENS4_18smem_ptr_flag_bitsILi8EEENSZ_INS5_IJNSA_ILi8EEESG_EEENS5_IJSG_SB_EEEEEEEvNS4_8identityES16_NS17_INS18_ILi2ELi4ELi3EEES1B_NSZ_INS5_IJSF_S1C_EEENS5_IJSB_SF_EEEEEEEvS1H_EENS_8epilogue10collective18CollectiveEpilogueINS1O_23Sm100TmaWarpSpecializedILi1ELi1ELi64ELb0ELb0EEEJSH_NS5_IJNSZ_ISE_SB_EENSZ_ISF_SB_EEEEESI_SJ_SI_SJ_NS1O_6fusion15FusionCallbacksIS1S_NS1W_17LinearCombinationISI_fSI_fLNS_15FloatRoundStyleE2EEESH_S1V_JEEENS4_5SM1004TMEM4LOAD26SM100_TMEM_LOAD_32dp32b64xES16_NS17_IS1I_S1B_NSZ_INS5_IJS1C_SF_EEENS5_IJSF_SB_EEEEEEENS4_39AutoVectorizingCopyWithAssumedAlignmentILi128EEENS4_14SM90_TMA_STOREES29_S2B_S2B_EEEvvEEEEvNT_6ParamsE --------------------------
	.section	.nv.shared._ZN7cutlass13device_kernelINS_4gemm6kernel13GemmUniversalIN4cute5tupleIJiiiiEEENS1_10collective13CollectiveMmaINS1_35MainloopSm100TmaUmmaWarpSpecializedILi34ELi2ELi4ENS5_IJNS4_1CILi1EEESB_SB_EEEEENS5_IJNSA_ILi128EEENSA_ILi64EEENSA_ILi32EEEEEENS_12float_e4m3_tENS5_IJlSB_lEEENS_12float_e5m2_tENS5_IJSB_llEEENS4_8TiledMMAINS4_8MMA_AtomIJNS4_10MMA_TraitsINS4_19SM100_MMA_F8F6F4_SSEJSI_SK_fSE_SF_NS4_17integral_constantINS4_4UMMA5MajorELSS_0EEENSQ_ISS_LSS_1EEENSQ_INSR_7ScaleInELSV_0EEESW_EEEEEENS4_6LayoutISC_NS5_IJNSA_ILi0EEES10_S10_EEEEENS5_IJNS4_10UnderscoreES13_S13_EEEEENS4_13SM90_TMA_LOADENS4_14ComposedLayoutINS4_7SwizzleILi1ELi4ELi3EEENS4_18smem_ptr_flag_bitsILi8EEENSZ_INS5_IJNSA_ILi8EEESG_EEENS5_IJSG_SB_EEEEEEEvNS4_8identityES16_NS17_INS18_ILi2ELi4ELi3EEES1B_NSZ_INS5_IJSF_S1C_EEENS5_IJSB_SF_EEEEEEEvS1H_EENS_8epilogue10collective18CollectiveEpilogueINS1O_23Sm100TmaWarpSpecializedILi1ELi1ELi64ELb0ELb0EEEJSH_NS5_IJNSZ_ISE_SB_EENSZ_ISF_SB_EEEEESI_SJ_SI_SJ_NS1O_6fusion15FusionCallbacksIS1S_NS1W_17LinearCombinationISI_fSI_fLNS_15FloatRoundStyleE2EEESH_S1V_JEEENS4_5SM1004TMEM4LOAD26SM100_TMEM_LOAD_32dp32b64xES16_NS17_IS1I_S1B_NSZ_INS5_IJS1C_SF_EEENS5_IJSF_SB_EEEEEEENS4_39AutoVectorizingCopyWithAssumedAlignmentILi128EEENS4_14SM90_TMA_STOREES29_S2B_S2B_EEEvvEEEEvNT_6ParamsE,"aw",@nobits
	.sectionflags	@""
	.align	16
	.zero		1024


//--------------------- .nv.shared.reserved.0     --------------------------
	.section	.nv.shared.reserved.0,"aw",@nobits
	.weak		__nv_reservedSMEM_offset_0_alias
	.size		__nv_reservedSMEM_offset_0_alias, 0, 64
	.other		__nv_reservedSMEM_offset_0_alias,@"STO_CUDA_RESERVED_SHARED STV_DEFAULT"
__nv_reservedSMEM_offset_0_alias:
	.zero		0
.nv.shared.reserved.0:
	.zero		64
	.weak		__nv_reservedSMEM_tcgen05_partition
	.type		__nv_reservedSMEM_tcgen05_partition,@object
	.size		__nv_reservedSMEM_tcgen05_partition,(.L_0 - __nv_reservedSMEM_tcgen05_partition)
__nv_reservedSMEM_tcgen05_partition:
	.zero		32
.L_0:


//--------------------- .nv.global                --------------------------
	.section	.nv.global,"aw",@nobits
.nv.global:
	.type		_ZN40_INTERNAL_47d3ab61_4_k_cu_2cc3b475_371174cute1_E,@object
	.size		_ZN40_INTERNAL_47d3ab61_4_k_cu_2cc3b475_371174cute1_E,(_ZN40_INTERNAL_47d3ab61_4_k_cu_2cc3b475_371174cuda3std3__45__cpo6cbeginE - _ZN40_INTERNAL_47d3ab61_4_k_cu_2cc3b475_371174cute1_E)
_ZN40_INTERNAL_47d3ab61_4_k_cu_2cc3b475_371174cute1_E:
	.zero		1
	.type		_ZN40_INTERNAL_47d3ab61_4_k_cu_2cc3b475_371174cuda3std3__45__cpo6cbeginE,@object
	.size		_ZN40_INTERNAL_47d3ab61_4_k_cu_2cc3b475_371174cuda3std3__45__cpo6cbeginE,(_ZN40_INTERNAL_47d3ab61_4_k_cu_2cc3b475_371174cuda3std3__48in_placeE - _ZN40_INTERNAL_47d3ab61_4_k_cu_2cc3b475_371174cuda3std3__45__cpo6cbeginE)
_ZN40_INTERNAL_47d3ab61_4_k_cu_2cc3b475_371174cuda3std3__45__cpo6cbeginE:
	.zero		1
	.type		_ZN40_INTERNAL_47d3ab61_4_k_cu_2cc3b475_371174cuda3std3__48in_placeE,@object
	.size		_ZN40_INTERNAL_47d3ab61_4_k_cu_2cc3b475_371174cuda3std3__48in_placeE,(_ZN40_INTERNAL_47d3ab61_4_k_cu_2cc3b475_371174cuda3std6ranges3__45__cpo9iter_moveE - _ZN40_INTERNAL_47d3ab61_4_k_cu_2cc3b475_371174cuda3std3__48in_placeE)
_ZN40_INTERNAL_47d3ab61_4_k_cu_2cc3b475_371174cuda3std3__48in_placeE:
	.zero		1
	.type		_ZN40_INTERNAL_47d3ab61_4_k_cu_2cc3b475_371174cuda3std6ranges3__45__cpo9iter_moveE,@object
	.size		_ZN40_INTERNAL_47d3ab61_4_k_cu_2cc3b475_371174cuda3std6ranges3__45__cpo9iter_moveE,(_ZN40_INTERNAL_47d3ab61_4_k_cu_2cc3b475_371174cuda3std3__45__cpo5beginE - _ZN40_INTERNAL_47d3ab61_4_k_cu_2cc3b475_371174cuda3std6ranges3__45__cpo9iter_moveE)
_ZN40_INTERNAL_47d3ab61_4_k_cu_2cc3b475_371174cuda3std6ranges3__45__cpo9iter_moveE:
	.zero		1
	.type		_ZN40_INTERNAL_47d3ab61_4_k_cu_2cc3b475_371174cuda3std3__45__cpo5beginE,@object
	.size		_ZN40_INTERNAL_47d3ab61_4_k_cu_2cc3b475_371174cuda3std3__45__cpo5beginE,(_ZN40_INTERNAL_47d3ab61_4_k_cu_2cc3b475_371174cuda3std3__442_GLOBAL__N__47d3ab61_4_k_cu_2cc3b475_371176ignoreE - _ZN40_INTERNAL_47d3ab61_4_k_cu_2cc3b475_371174cuda3std3__45__cpo5beginE)
_ZN40_INTERNAL_47d3ab61_4_k_cu_2cc3b475_371174cuda3std3__45__cpo5beginE:
	.zero		1
	.type		_ZN40_INTERNAL_47d3ab61_4_k_cu_2cc3b475_371174cuda3std3__442_GLOBAL__N__47d3ab61_4_k_cu_2cc3b475_371176ignoreE,@object
	.size		_ZN40_INTERNAL_47d3ab61_4_k_cu_2cc3b475_371174cuda3std3__442_GLOBAL__N__47d3ab61_4_k_cu_2cc3b475_371176ignoreE,(_ZN40_INTERNAL_47d3ab61_4_k_cu_2cc3b475_371174cute7productE - _ZN40_INTERNAL_47d3ab61_4_k_cu_2cc3b475_371174cuda3std3__442_GLOBAL__N__47d3ab61_4_k_cu_2cc3b475_371176ignoreE)
_ZN40_INTERNAL_47d3ab61_4_k_cu_2cc3b475_371174cuda3std3__442_GLOBAL__N__47d3ab61_4_k_cu_2cc3b475_371176ignoreE:
	.zero		1
	.type		_ZN40_INTERNAL_47d3ab61_4_k_cu_2cc3b475_371174cute7productE,@object
	.size		_ZN40_INTERNAL_47d3ab61_4_k_cu_2cc3b475_371174cute7productE,(_ZN40_INTERNAL_47d3ab61_4_k_cu_2cc3b475_371174cuda3std3__45__cpo3endE - _ZN40_INTERNAL_47d3ab61_4_k_cu_2cc3b475_371174cute7productE)
_ZN40_INTERNAL_47d3ab61_4_k_cu_2cc3b475_371174cute7productE:
	.zero		1
	.type		_ZN40_INTERNAL_47d3ab61_4_k_cu_2cc3b475_371174cuda3std3__45__cpo3endE,@object
	.size		_ZN40_INTERNAL_47d3ab61_4_k_cu_2cc3b475_371174cuda3std3__45__cpo3endE,(_ZN40_INTERNAL_47d3ab61_4_k_cu_2cc3b475_371174cuda3std3__419piecewise_constructE - _ZN40_INTERNAL_47d3ab61_4_k_cu_2cc3b475_371174cuda3std3__45__cpo3endE)
_ZN40_INTERNAL_47d3ab61_4_k_cu_2cc3b475_371174cuda3std3__45__cpo3endE:
	.zero		1
	.type		_ZN40_INTERNAL_47d3ab61_4_k_cu_2cc3b475_371174cuda3std3__419piecewise_constructE,@object
	.size		_ZN40_INTERNAL_47d3ab61_4_k_cu_2cc3b475_371174cuda3std3__419piecewise_constructE,(_ZN40_INTERNAL_47d3ab61_4_k_cu_2cc3b475_371174cuda3std3__45__cpo4cendE - _ZN40_INTERNAL_47d3ab61_4_k_cu_2cc3b475_371174cuda3std3__419piecewise_constructE)
_ZN40_INTERNAL_47d3ab61_4_k_cu_2cc3b475_371174cuda3std3__419piecewise_constructE:
	.zero		1
	.type		_ZN40_INTERNAL_47d3ab61_4_k_cu_2cc3b475_371174cuda3std3__45__cpo4cendE,@object
	.size		_ZN40_INTERNAL_47d3ab61_4_k_cu_2cc3b475_371174cuda3std3__45__cpo4cendE,(_ZN40_INTERNAL_47d3ab61_4_k_cu_2cc3b475_371174cuda3std6ranges3__45__cpo4swapE - _ZN40_INTERNAL_47d3ab61_4_k_cu_2cc3b475_371174cuda3std3__45__cpo4cendE)
_ZN40_INTERNAL_47d3ab61_4_k_cu_2cc3b475_371174cuda3std3__45__cpo4cendE:
	.zero		1
	.type		_ZN40_INTERNAL_47d3ab61_4_k_cu_2cc3b475_371174cuda3std6ranges3__45__cpo4swapE,@object
	.size		_ZN40_INTERNAL_47d3ab61_4_k_cu_2cc3b475_371174cuda3std6ranges3__45__cpo4swapE,(.L_10 - _ZN40_INTERNAL_47d3ab61_4_k_cu_2cc3b475_371174cuda3std6ranges3__45__cpo4swapE)
_ZN40_INTERNAL_47d3ab61_4_k_cu_2cc3b475_371174cuda3std6ranges3__45__cpo4swapE:
	.zero		1
.L_10:


//--------------------- .nv.constant0._ZN7cutlass13device_kernelINS_4gemm6kernel13GemmUniversalIN4cute5tupleIJiiiiEEENS1_10collective13CollectiveMmaINS1_35MainloopSm100TmaUmmaWarpSpecializedILi34ELi2ELi4ENS5_IJNS4_1CILi1EEESB_SB_EEEEENS5_IJNSA_ILi128EEENSA_ILi64EEENSA_ILi32EEEEEENS_12float_e4m3_tENS5_IJlSB_lEEENS_12float_e5m2_tENS5_IJSB_llEEENS4_8TiledMMAINS4_8MMA_AtomIJNS4_10MMA_TraitsINS4_19SM100_MMA_F8F6F4_SSEJSI_SK_fSE_SF_NS4_17integral_constantINS4_4UMMA5MajorELSS_0EEENSQ_ISS_LSS_1EEENSQ_INSR_7ScaleInELSV_0EEESW_EEEEEENS4_6LayoutISC_NS5_IJNSA_ILi0EEES10_S10_EEEEENS5_IJNS4_10UnderscoreES13_S13_EEEEENS4_13SM90_TMA_LOADENS4_14ComposedLayoutINS4_7SwizzleILi1ELi4ELi3EEENS4_18smem_ptr_flag_bitsILi8EEENSZ_INS5_IJNSA_ILi8EEESG_EEENS5_IJSG_SB_EEEEEEEvNS4_8identityES16_NS17_INS18_ILi2ELi4ELi3EEES1B_NSZ_INS5_IJSF_S1C_EEENS5_IJSB_SF_EEEEEEEvS1H_EENS_8epilogue10collective18CollectiveEpilogueINS1O_23Sm100TmaWarpSpecializedILi1ELi1ELi64ELb0ELb0EEEJSH_NS5_IJNSZ_ISE_SB_EENSZ_ISF_SB_EEEEESI_SJ_SI_SJ_NS1O_6fusion15FusionCallbacksIS1S_NS1W_17LinearCombinationISI_fSI_fLNS_15FloatRoundStyleE2EEESH_S1V_JEEENS4_5SM1004TMEM4LOAD26SM100_TMEM_LOAD_32dp32b64xES16_NS17_IS1I_S1B_NSZ_INS5_IJS1C_SF_EEENS5_IJSF_SB_EEEEEEENS4_39AutoVectorizingCopyWithAssumedAlignmentILi128EEENS4_14SM90_TMA_STOREES29_S2B_S2B_EEEvvEEEEvNT_6ParamsE --------------------------
	.section	.nv.constant0._ZN7cutlass13device_kernelINS_4gemm6kernel13GemmUniversalIN4cute5tupleIJiiiiEEENS1_10collective13CollectiveMmaINS1_35MainloopSm100TmaUmmaWarpSpecializedILi34ELi2ELi4ENS5_IJNS4_1CILi1EEESB_SB_EEEEENS5_IJNSA_ILi128EEENSA_ILi64EEENSA_ILi32EEEEEENS_12float_e4m3_tENS5_IJlSB_lEEENS_12float_e5m2_tENS5_IJSB_llEEENS4_8TiledMMAINS4_8MMA_AtomIJNS4_10MMA_TraitsINS4_19SM100_MMA_F8F6F4_SSEJSI_SK_fSE_SF_NS4_17integral_constantINS4_4UMMA5MajorELSS_0EEENSQ_ISS_LSS_1EEENSQ_INSR_7ScaleInELSV_0EEESW_EEEEEENS4_6LayoutISC_NS5_IJNSA_ILi0EEES10_S10_EEEEENS5_IJNS4_10UnderscoreES13_S13_EEEEENS4_13SM90_TMA_LOADENS4_14ComposedLayoutINS4_7SwizzleILi1ELi4ELi3EEENS4_18smem_ptr_flag_bitsILi8EEENSZ_INS5_IJNSA_ILi8EEESG_EEENS5_IJSG_SB_EEEEEEEvNS4_8identityES16_NS17_INS18_ILi2ELi4ELi3EEES1B_NSZ_INS5_IJSF_S1C_EEENS5_IJSB_SF_EEEEEEEvS1H_EENS_8epilogue10collective18CollectiveEpilogueINS1O_23Sm100TmaWarpSpecializedILi1ELi1ELi64ELb0ELb0EEEJSH_NS5_IJNSZ_ISE_SB_EENSZ_ISF_SB_EEEEESI_SJ_SI_SJ_NS1O_6fusion15FusionCallbacksIS1S_NS1W_17LinearCombinationISI_fSI_fLNS_15FloatRoundStyleE2EEESH_S1V_JEEENS4_5SM1004TMEM4LOAD26SM100_TMEM_LOAD_32dp32b64xES16_NS17_IS1I_S1B_NSZ_INS5_IJS1C_SF_EEENS5_IJSF_SB_EEEEEEENS4_39AutoVectorizingCopyWithAssumedAlignmentILi128EEENS4_14SM90_TMA_STOREES29_S2B_S2B_EEEvvEEEEvNT_6ParamsE,"a",@progbits
	.sectionflags	@""
	.align	4
.nv.constant0._ZN7cutlass13device_kernelINS_4gemm6kernel13GemmUniversalIN4cute5tupleIJiiiiEEENS1_10collective13CollectiveMmaINS1_35MainloopSm100TmaUmmaWarpSpecializedILi34ELi2ELi4ENS5_IJNS4_1CILi1EEESB_SB_EEEEENS5_IJNSA_ILi128EEENSA_ILi64EEENSA_ILi32EEEEEENS_12float_e4m3_tENS5_IJlSB_lEEENS_12float_e5m2_tENS5_IJSB_llEEENS4_8TiledMMAINS4_8MMA_AtomIJNS4_10MMA_TraitsINS4_19SM100_MMA_F8F6F4_SSEJSI_SK_fSE_SF_NS4_17integral_constantINS4_4UMMA5MajorELSS_0EEENSQ_ISS_LSS_1EEENSQ_INSR_7ScaleInELSV_0EEESW_EEEEEENS4_6LayoutISC_NS5_IJNSA_ILi0EEES10_S10_EEEEENS5_IJNS4_10UnderscoreES13_S13_EEEEENS4_13SM90_TMA_LOADENS4_14ComposedLayoutINS4_7SwizzleILi1ELi4ELi3EEENS4_18smem_ptr_flag_bitsILi8EEENSZ_INS5_IJNSA_ILi8EEESG_EEENS5_IJSG_SB_EEEEEEEvNS4_8identityES16_NS17_INS18_ILi2ELi4ELi3EEES1B_NSZ_INS5_IJSF_S1C_EEENS5_IJSB_SF_EEEEEEEvS1H_EENS_8epilogue10collective18CollectiveEpilogueINS1O_23Sm100TmaWarpSpecializedILi1ELi1ELi64ELb0ELb0EEEJSH_NS5_IJNSZ_ISE_SB_EENSZ_ISF_SB_EEEEESI_SJ_SI_SJ_NS1O_6fusion15FusionCallbacksIS1S_NS1W_17LinearCombinationISI_fSI_fLNS_15FloatRoundStyleE2EEESH_S1V_JEEENS4_5SM1004TMEM4LOAD26SM100_TMEM_LOAD_32dp32b64xES16_NS17_IS1I_S1B_NSZ_INS5_IJS1C_SF_EEENS5_IJSF_SB_EEEEEEENS4_39AutoVectorizingCopyWithAssumedAlignmentILi128EEENS4_14SM90_TMA_STOREES29_S2B_S2B_EEEvvEEEEvNT_6ParamsE:
	.zero		2944


//--------------------- SYMBOLS --------------------------

	.type		.nv.reservedSmem.offset0,@object
	.size		.nv.reservedSmem.offset0,0x4
	.type		.nv.reservedSmem.cap,@object
	.size		.nv.reservedSmem.cap,0x4
	.type		__assertfail,@function
